//
// Generated by NVIDIA NVVM Compiler
//
// Compiler Build ID: CL-36424714
// Cuda compilation tools, release 13.0, V13.0.88
// Based on NVVM 20.0.0
//

.version 9.0
.target sm_100
.address_size 64

	// .globl	_Z23swiglu_fused_kernel_f32PfPKfS1_S1_iii
// _ZZ23swiglu_tiled_kernel_f32PfPKfS1_S1_iiiE6tile_x has been demoted
.extern .shared .align 16 .b8 shared_intermediate[];

.visible .entry _Z23swiglu_fused_kernel_f32PfPKfS1_S1_iii(
	.param .u64 .ptr .align 1 _Z23swiglu_fused_kernel_f32PfPKfS1_S1_iii_param_0,
	.param .u64 .ptr .align 1 _Z23swiglu_fused_kernel_f32PfPKfS1_S1_iii_param_1,
	.param .u64 .ptr .align 1 _Z23swiglu_fused_kernel_f32PfPKfS1_S1_iii_param_2,
	.param .u64 .ptr .align 1 _Z23swiglu_fused_kernel_f32PfPKfS1_S1_iii_param_3,
	.param .u32 _Z23swiglu_fused_kernel_f32PfPKfS1_S1_iii_param_4,
	.param .u32 _Z23swiglu_fused_kernel_f32PfPKfS1_S1_iii_param_5,
	.param .u32 _Z23swiglu_fused_kernel_f32PfPKfS1_S1_iii_param_6
)
{
	.reg .pred 	%p<17>;
	.reg .b32 	%r<81>;
	.reg .b32 	%f<211>;
	.reg .b64 	%rd<101>;

	ld.param.u64 	%rd5, [_Z23swiglu_fused_kernel_f32PfPKfS1_S1_iii_param_1];
	ld.param.u32 	%r36, [_Z23swiglu_fused_kernel_f32PfPKfS1_S1_iii_param_4];
	ld.param.u32 	%r37, [_Z23swiglu_fused_kernel_f32PfPKfS1_S1_iii_param_6];
	mov.u32 	%r1, %ctaid.x;
	mov.u32 	%r38, %ctaid.y;
	mov.u32 	%r39, %ntid.x;
	mul.lo.s32 	%r2, %r38, %r39;
	mov.u32 	%r3, %tid.x;
	add.s32 	%r40, %r2, %r3;
	setp.ge.s32 	%p1, %r1, %r36;
	setp.ge.s32 	%p2, %r40, %r37;
	or.pred  	%p3, %p1, %p2;
	@%p3 bra 	$L__BB0_20;
	ld.param.u32 	%r66, [_Z23swiglu_fused_kernel_f32PfPKfS1_S1_iii_param_5];
	cvta.to.global.u64 	%rd8, %rd5;
	mul.lo.s32 	%r41, %r66, %r1;
	mul.wide.s32 	%rd9, %r41, 4;
	add.s64 	%rd1, %rd8, %rd9;
	shr.s32 	%r42, %r66, 31;
	shr.u32 	%r43, %r42, 30;
	add.s32 	%r44, %r66, %r43;
	shr.s32 	%r5, %r44, 2;
	and.b32  	%r6, %r44, -4;
	setp.lt.s32 	%p4, %r66, 4;
	mov.f32 	%f209, 0f00000000;
	mov.f32 	%f210, %f209;
	@%p4 bra 	$L__BB0_7;
	max.s32 	%r46, %r6, 4;
	add.s32 	%r7, %r46, -1;
	setp.eq.s32 	%p5, %r7, 3;
	mov.f32 	%f210, 0f00000000;
	mov.b32 	%r74, 0;
	mov.f32 	%f209, %f210;
	@%p5 bra 	$L__BB0_5;
	shr.u32 	%r48, %r7, 2;
	add.s32 	%r49, %r48, 1;
	and.b32  	%r50, %r49, 2147483646;
	neg.s32 	%r72, %r50;
	mov.f32 	%f210, 0f00000000;
	mov.b32 	%r74, 0;
	mul.wide.s32 	%rd15, %r37, 4;
	shl.b32 	%r51, %r37, 3;
	mov.u32 	%r73, %r40;
$L__BB0_4:
	ld.param.u64 	%rd98, [_Z23swiglu_fused_kernel_f32PfPKfS1_S1_iii_param_3];
	ld.param.u64 	%rd95, [_Z23swiglu_fused_kernel_f32PfPKfS1_S1_iii_param_2];
	mul.wide.u32 	%rd10, %r74, 4;
	add.s64 	%rd11, %rd1, %rd10;
	ld.global.nc.v4.f32 	{%f41, %f42, %f43, %f44}, [%rd11];
	cvta.to.global.u64 	%rd12, %rd95;
	mul.wide.s32 	%rd13, %r73, 4;
	add.s64 	%rd14, %rd12, %rd13;
	ld.global.nc.f32 	%f45, [%rd14];
	add.s64 	%rd16, %rd14, %rd15;
	ld.global.nc.f32 	%f46, [%rd16];
	add.s64 	%rd17, %rd16, %rd15;
	ld.global.nc.f32 	%f47, [%rd17];
	add.s64 	%rd18, %rd17, %rd15;
	ld.global.nc.f32 	%f48, [%rd18];
	mul.f32 	%f49, %f42, %f46;
	fma.rn.f32 	%f50, %f41, %f45, %f49;
	fma.rn.f32 	%f51, %f43, %f47, %f50;
	fma.rn.f32 	%f52, %f44, %f48, %f51;
	add.f32 	%f53, %f209, %f52;
	cvta.to.global.u64 	%rd19, %rd98;
	add.s64 	%rd20, %rd19, %rd13;
	ld.global.nc.f32 	%f54, [%rd20];
	add.s64 	%rd21, %rd20, %rd15;
	ld.global.nc.f32 	%f55, [%rd21];
	add.s64 	%rd22, %rd21, %rd15;
	ld.global.nc.f32 	%f56, [%rd22];
	add.s64 	%rd23, %rd22, %rd15;
	ld.global.nc.f32 	%f57, [%rd23];
	mul.f32 	%f58, %f42, %f55;
	fma.rn.f32 	%f59, %f41, %f54, %f58;
	fma.rn.f32 	%f60, %f43, %f56, %f59;
	fma.rn.f32 	%f61, %f44, %f57, %f60;
	add.f32 	%f62, %f210, %f61;
	ld.global.nc.v4.f32 	{%f63, %f64, %f65, %f66}, [%rd11+16];
	add.s64 	%rd24, %rd18, %rd15;
	ld.global.nc.f32 	%f67, [%rd24];
	add.s64 	%rd25, %rd24, %rd15;
	ld.global.nc.f32 	%f68, [%rd25];
	add.s64 	%rd26, %rd25, %rd15;
	ld.global.nc.f32 	%f69, [%rd26];
	add.s64 	%rd27, %rd26, %rd15;
	ld.global.nc.f32 	%f70, [%rd27];
	mul.f32 	%f71, %f64, %f68;
	fma.rn.f32 	%f72, %f63, %f67, %f71;
	fma.rn.f32 	%f73, %f65, %f69, %f72;
	fma.rn.f32 	%f74, %f66, %f70, %f73;
	add.f32 	%f209, %f53, %f74;
	add.s64 	%rd28, %rd23, %rd15;
	ld.global.nc.f32 	%f75, [%rd28];
	add.s64 	%rd29, %rd28, %rd15;
	ld.global.nc.f32 	%f76, [%rd29];
	add.s64 	%rd30, %rd29, %rd15;
	ld.global.nc.f32 	%f77, [%rd30];
	add.s64 	%rd31, %rd30, %rd15;
	ld.global.nc.f32 	%f78, [%rd31];
	mul.f32 	%f79, %f64, %f76;
	fma.rn.f32 	%f80, %f63, %f75, %f79;
	fma.rn.f32 	%f81, %f65, %f77, %f80;
	fma.rn.f32 	%f82, %f66, %f78, %f81;
	add.f32 	%f210, %f62, %f82;
	add.s32 	%r74, %r74, 8;
	add.s32 	%r73, %r73, %r51;
	add.s32 	%r72, %r72, 2;
	setp.eq.s32 	%p6, %r72, 0;
	@%p6 bra 	$L__BB0_5;
	bra.uni 	$L__BB0_4;
$L__BB0_5:
	and.b32  	%r52, %r7, 4;
	setp.ne.s32 	%p7, %r52, 0;
	@%p7 bra 	$L__BB0_7;
	ld.param.u64 	%rd99, [_Z23swiglu_fused_kernel_f32PfPKfS1_S1_iii_param_3];
	ld.param.u64 	%rd96, [_Z23swiglu_fused_kernel_f32PfPKfS1_S1_iii_param_2];
	mul.wide.u32 	%rd32, %r74, 4;
	add.s64 	%rd33, %rd1, %rd32;
	ld.global.nc.v4.f32 	{%f83, %f84, %f85, %f86}, [%rd33];
	mad.lo.s32 	%r53, %r74, %r37, %r40;
	cvta.to.global.u64 	%rd34, %rd96;
	mul.wide.s32 	%rd35, %r53, 4;
	add.s64 	%rd36, %rd34, %rd35;
	ld.global.nc.f32 	%f87, [%rd36];
	mul.wide.s32 	%rd37, %r37, 4;
	add.s64 	%rd38, %rd36, %rd37;
	ld.global.nc.f32 	%f88, [%rd38];
	add.s64 	%rd39, %rd38, %rd37;
	ld.global.nc.f32 	%f89, [%rd39];
	add.s64 	%rd40, %rd39, %rd37;
	ld.global.nc.f32 	%f90, [%rd40];
	mul.f32 	%f91, %f84, %f88;
	fma.rn.f32 	%f92, %f83, %f87, %f91;
	fma.rn.f32 	%f93, %f85, %f89, %f92;
	fma.rn.f32 	%f94, %f86, %f90, %f93;
	add.f32 	%f209, %f209, %f94;
	cvta.to.global.u64 	%rd41, %rd99;
	add.s64 	%rd42, %rd41, %rd35;
	ld.global.nc.f32 	%f95, [%rd42];
	add.s64 	%rd43, %rd42, %rd37;
	ld.global.nc.f32 	%f96, [%rd43];
	add.s64 	%rd44, %rd43, %rd37;
	ld.global.nc.f32 	%f97, [%rd44];
	add.s64 	%rd45, %rd44, %rd37;
	ld.global.nc.f32 	%f98, [%rd45];
	mul.f32 	%f99, %f84, %f96;
	fma.rn.f32 	%f100, %f83, %f95, %f99;
	fma.rn.f32 	%f101, %f85, %f97, %f100;
	fma.rn.f32 	%f102, %f86, %f98, %f101;
	add.f32 	%f210, %f210, %f102;
$L__BB0_7:
	ld.param.u32 	%r67, [_Z23swiglu_fused_kernel_f32PfPKfS1_S1_iii_param_5];
	shl.b32 	%r78, %r5, 2;
	setp.ge.s32 	%p8, %r78, %r67;
	@%p8 bra 	$L__BB0_19;
	ld.param.u32 	%r68, [_Z23swiglu_fused_kernel_f32PfPKfS1_S1_iii_param_5];
	ld.param.u64 	%rd100, [_Z23swiglu_fused_kernel_f32PfPKfS1_S1_iii_param_3];
	ld.param.u64 	%rd97, [_Z23swiglu_fused_kernel_f32PfPKfS1_S1_iii_param_2];
	cvta.to.global.u64 	%rd2, %rd100;
	cvta.to.global.u64 	%rd3, %rd97;
	sub.s32 	%r11, %r68, %r78;
	and.b32  	%r12, %r11, 7;
	sub.s32 	%r54, %r78, %r68;
	setp.gt.u32 	%p9, %r54, -8;
	@%p9 bra 	$L__BB0_11;
	mul.lo.s32 	%r55, %r5, %r37;
	shl.b32 	%r56, %r55, 2;
	add.s32 	%r57, %r3, %r56;
	add.s32 	%r76, %r57, %r2;
	shl.b32 	%r14, %r37, 3;
	and.b32  	%r58, %r11, -8;
	neg.s32 	%r75, %r58;
	mul.wide.s32 	%rd51, %r37, 4;
$L__BB0_10:
	.pragma "nounroll";
	mul.wide.s32 	%rd46, %r78, 4;
	add.s64 	%rd47, %rd1, %rd46;
	ld.global.nc.f32 	%f104, [%rd47];
	mul.wide.s32 	%rd48, %r76, 4;
	add.s64 	%rd49, %rd3, %rd48;
	ld.global.nc.f32 	%f105, [%rd49];
	fma.rn.f32 	%f106, %f104, %f105, %f209;
	add.s64 	%rd50, %rd2, %rd48;
	ld.global.nc.f32 	%f107, [%rd50];
	fma.rn.f32 	%f108, %f104, %f107, %f210;
	ld.global.nc.f32 	%f109, [%rd47+4];
	add.s64 	%rd52, %rd49, %rd51;
	ld.global.nc.f32 	%f110, [%rd52];
	fma.rn.f32 	%f111, %f109, %f110, %f106;
	add.s64 	%rd53, %rd50, %rd51;
	ld.global.nc.f32 	%f112, [%rd53];
	fma.rn.f32 	%f113, %f109, %f112, %f108;
	ld.global.nc.f32 	%f114, [%rd47+8];
	add.s64 	%rd54, %rd52, %rd51;
	ld.global.nc.f32 	%f115, [%rd54];
	fma.rn.f32 	%f116, %f114, %f115, %f111;
	add.s64 	%rd55, %rd53, %rd51;
	ld.global.nc.f32 	%f117, [%rd55];
	fma.rn.f32 	%f118, %f114, %f117, %f113;
	ld.global.nc.f32 	%f119, [%rd47+12];
	add.s64 	%rd56, %rd54, %rd51;
	ld.global.nc.f32 	%f120, [%rd56];
	fma.rn.f32 	%f121, %f119, %f120, %f116;
	add.s64 	%rd57, %rd55, %rd51;
	ld.global.nc.f32 	%f122, [%rd57];
	fma.rn.f32 	%f123, %f119, %f122, %f118;
	ld.global.nc.f32 	%f124, [%rd47+16];
	add.s64 	%rd58, %rd56, %rd51;
	ld.global.nc.f32 	%f125, [%rd58];
	fma.rn.f32 	%f126, %f124, %f125, %f121;
	add.s64 	%rd59, %rd57, %rd51;
	ld.global.nc.f32 	%f127, [%rd59];
	fma.rn.f32 	%f128, %f124, %f127, %f123;
	ld.global.nc.f32 	%f129, [%rd47+20];
	add.s64 	%rd60, %rd58, %rd51;
	ld.global.nc.f32 	%f130, [%rd60];
	fma.rn.f32 	%f131, %f129, %f130, %f126;
	add.s64 	%rd61, %rd59, %rd51;
	ld.global.nc.f32 	%f132, [%rd61];
	fma.rn.f32 	%f133, %f129, %f132, %f128;
	ld.global.nc.f32 	%f134, [%rd47+24];
	add.s64 	%rd62, %rd60, %rd51;
	ld.global.nc.f32 	%f135, [%rd62];
	fma.rn.f32 	%f136, %f134, %f135, %f131;
	add.s64 	%rd63, %rd61, %rd51;
	ld.global.nc.f32 	%f137, [%rd63];
	fma.rn.f32 	%f138, %f134, %f137, %f133;
	ld.global.nc.f32 	%f139, [%rd47+28];
	add.s64 	%rd64, %rd62, %rd51;
	ld.global.nc.f32 	%f140, [%rd64];
	fma.rn.f32 	%f209, %f139, %f140, %f136;
	add.s64 	%rd65, %rd63, %rd51;
	ld.global.nc.f32 	%f141, [%rd65];
	fma.rn.f32 	%f210, %f139, %f141, %f138;
	add.s32 	%r78, %r78, 8;
	add.s32 	%r76, %r76, %r14;
	add.s32 	%r75, %r75, 8;
	setp.ne.s32 	%p10, %r75, 0;
	@%p10 bra 	$L__BB0_10;
$L__BB0_11:
	setp.eq.s32 	%p11, %r12, 0;
	@%p11 bra 	$L__BB0_19;
	ld.param.u32 	%r69, [_Z23swiglu_fused_kernel_f32PfPKfS1_S1_iii_param_5];
	and.b32  	%r29, %r69, 3;
	setp.lt.u32 	%p12, %r12, 4;
	@%p12 bra 	$L__BB0_14;
	mul.wide.s32 	%rd66, %r78, 4;
	add.s64 	%rd67, %rd1, %rd66;
	ld.global.nc.f32 	%f143, [%rd67];
	mad.lo.s32 	%r59, %r78, %r37, %r40;
	mul.wide.s32 	%rd68, %r59, 4;
	add.s64 	%rd69, %rd3, %rd68;
	ld.global.nc.f32 	%f144, [%rd69];
	fma.rn.f32 	%f145, %f143, %f144, %f209;
	add.s64 	%rd70, %rd2, %rd68;
	ld.global.nc.f32 	%f146, [%rd70];
	fma.rn.f32 	%f147, %f143, %f146, %f210;
	ld.global.nc.f32 	%f148, [%rd67+4];
	mul.wide.s32 	%rd71, %r37, 4;
	add.s64 	%rd72, %rd69, %rd71;
	ld.global.nc.f32 	%f149, [%rd72];
	fma.rn.f32 	%f150, %f148, %f149, %f145;
	add.s64 	%rd73, %rd70, %rd71;
	ld.global.nc.f32 	%f151, [%rd73];
	fma.rn.f32 	%f152, %f148, %f151, %f147;
	ld.global.nc.f32 	%f153, [%rd67+8];
	add.s64 	%rd74, %rd72, %rd71;
	ld.global.nc.f32 	%f154, [%rd74];
	fma.rn.f32 	%f155, %f153, %f154, %f150;
	add.s64 	%rd75, %rd73, %rd71;
	ld.global.nc.f32 	%f156, [%rd75];
	fma.rn.f32 	%f157, %f153, %f156, %f152;
	ld.global.nc.f32 	%f158, [%rd67+12];
	add.s64 	%rd76, %rd74, %rd71;
	ld.global.nc.f32 	%f159, [%rd76];
	fma.rn.f32 	%f209, %f158, %f159, %f155;
	add.s64 	%rd77, %rd75, %rd71;
	ld.global.nc.f32 	%f160, [%rd77];
	fma.rn.f32 	%f210, %f158, %f160, %f157;
	add.s32 	%r78, %r78, 4;
$L__BB0_14:
	setp.eq.s32 	%p13, %r29, 0;
	@%p13 bra 	$L__BB0_19;
	setp.eq.s32 	%p14, %r29, 1;
	@%p14 bra 	$L__BB0_17;
	mul.wide.s32 	%rd78, %r78, 4;
	add.s64 	%rd79, %rd1, %rd78;
	ld.global.nc.f32 	%f162, [%rd79];
	mad.lo.s32 	%r60, %r78, %r37, %r40;
	mul.wide.s32 	%rd80, %r60, 4;
	add.s64 	%rd81, %rd3, %rd80;
	ld.global.nc.f32 	%f163, [%rd81];
	fma.rn.f32 	%f164, %f162, %f163, %f209;
	add.s64 	%rd82, %rd2, %rd80;
	ld.global.nc.f32 	%f165, [%rd82];
	fma.rn.f32 	%f166, %f162, %f165, %f210;
	ld.global.nc.f32 	%f167, [%rd79+4];
	mul.wide.s32 	%rd83, %r37, 4;
	add.s64 	%rd84, %rd81, %rd83;
	ld.global.nc.f32 	%f168, [%rd84];
	fma.rn.f32 	%f209, %f167, %f168, %f164;
	add.s64 	%rd85, %rd82, %rd83;
	ld.global.nc.f32 	%f169, [%rd85];
	fma.rn.f32 	%f210, %f167, %f169, %f166;
	add.s32 	%r78, %r78, 2;
$L__BB0_17:
	ld.param.u32 	%r70, [_Z23swiglu_fused_kernel_f32PfPKfS1_S1_iii_param_5];
	and.b32  	%r61, %r70, 1;
	setp.eq.b32 	%p15, %r61, 1;
	not.pred 	%p16, %p15;
	@%p16 bra 	$L__BB0_19;
	mul.wide.s32 	%rd86, %r78, 4;
	add.s64 	%rd87, %rd1, %rd86;
	ld.global.nc.f32 	%f170, [%rd87];
	mad.lo.s32 	%r62, %r78, %r37, %r40;
	mul.wide.s32 	%rd88, %r62, 4;
	add.s64 	%rd89, %rd3, %rd88;
	ld.global.nc.f32 	%f171, [%rd89];
	fma.rn.f32 	%f209, %f170, %f171, %f209;
	add.s64 	%rd90, %rd2, %rd88;
	ld.global.nc.f32 	%f172, [%rd90];
	fma.rn.f32 	%f210, %f170, %f172, %f210;
$L__BB0_19:
	ld.param.u64 	%rd94, [_Z23swiglu_fused_kernel_f32PfPKfS1_S1_iii_param_0];
	fma.rn.f32 	%f173, %f209, 0fBBBB989D, 0f3F000000;
	cvt.sat.f32.f32 	%f174, %f173;
	mov.f32 	%f175, 0f4B400001;
	mov.f32 	%f176, 0f437C0000;
	fma.rm.f32 	%f177, %f174, %f176, %f175;
	add.f32 	%f178, %f177, 0fCB40007F;
	neg.f32 	%f179, %f178;
	fma.rn.f32 	%f180, %f209, 0fBFB8AA3B, %f179;
	fma.rn.f32 	%f181, %f209, 0fB2A57060, %f180;
	mov.b32 	%r63, %f177;
	shl.b32 	%r64, %r63, 23;
	mov.b32 	%f182, %r64;
	ex2.approx.ftz.f32 	%f183, %f181;
	fma.rn.f32 	%f184, %f183, %f182, 0f3F800000;
	div.rn.f32 	%f185, %f209, %f184;
	mul.f32 	%f186, %f210, %f185;
	mad.lo.s32 	%r65, %r37, %r1, %r40;
	cvta.to.global.u64 	%rd91, %rd94;
	mul.wide.u32 	%rd92, %r65, 4;
	add.s64 	%rd93, %rd91, %rd92;
	st.global.f32 	[%rd93], %f186;
$L__BB0_20:
	ret;

}
	// .globl	_Z20down_proj_kernel_f32PfPKfS1_iii
.visible .entry _Z20down_proj_kernel_f32PfPKfS1_iii(
	.param .u64 .ptr .align 1 _Z20down_proj_kernel_f32PfPKfS1_iii_param_0,
	.param .u64 .ptr .align 1 _Z20down_proj_kernel_f32PfPKfS1_iii_param_1,
	.param .u64 .ptr .align 1 _Z20down_proj_kernel_f32PfPKfS1_iii_param_2,
	.param .u32 _Z20down_proj_kernel_f32PfPKfS1_iii_param_3,
	.param .u32 _Z20down_proj_kernel_f32PfPKfS1_iii_param_4,
	.param .u32 _Z20down_proj_kernel_f32PfPKfS1_iii_param_5
)
{
	.reg .pred 	%p<19>;
	.reg .b32 	%r<91>;
	.reg .b32 	%f<217>;
	.reg .b64 	%rd<104>;

	ld.param.u64 	%rd6, [_Z20down_proj_kernel_f32PfPKfS1_iii_param_1];
	ld.param.u64 	%rd7, [_Z20down_proj_kernel_f32PfPKfS1_iii_param_2];
	ld.param.u32 	%r49, [_Z20down_proj_kernel_f32PfPKfS1_iii_param_3];
	ld.param.u32 	%r47, [_Z20down_proj_kernel_f32PfPKfS1_iii_param_4];
	ld.param.u32 	%r50, [_Z20down_proj_kernel_f32PfPKfS1_iii_param_5];
	cvta.to.global.u64 	%rd1, %rd7;
	mov.u32 	%r1, %ctaid.x;
	mov.u32 	%r51, %ctaid.y;
	mov.u32 	%r52, %ntid.x;
	mul.lo.s32 	%r2, %r51, %r52;
	mov.u32 	%r3, %tid.x;
	add.s32 	%r53, %r2, %r3;
	setp.ge.s32 	%p1, %r1, %r49;
	setp.ge.s32 	%p2, %r53, %r50;
	or.pred  	%p3, %p1, %p2;
	@%p3 bra 	$L__BB1_24;
	cvta.to.global.u64 	%rd2, %rd6;
	mul.lo.s32 	%r5, %r47, %r1;
	shr.s32 	%r54, %r47, 31;
	shr.u32 	%r55, %r54, 30;
	add.s32 	%r56, %r47, %r55;
	shr.s32 	%r6, %r56, 2;
	and.b32  	%r7, %r56, -4;
	setp.lt.s32 	%p4, %r47, 4;
	mov.f32 	%f216, 0f00000000;
	@%p4 bra 	$L__BB1_10;
	max.s32 	%r58, %r7, 4;
	add.s32 	%r8, %r58, -1;
	shr.u32 	%r59, %r8, 2;
	add.s32 	%r9, %r59, 1;
	setp.lt.u32 	%p5, %r47, 16;
	mov.f32 	%f216, 0f00000000;
	mov.b32 	%r81, 0;
	@%p5 bra 	$L__BB1_5;
	and.b32  	%r61, %r9, 2147483644;
	neg.s32 	%r79, %r61;
	mov.f32 	%f216, 0f00000000;
	mov.b32 	%r81, 0;
	mul.wide.s32 	%rd8, %r5, 4;
	add.s64 	%rd9, %rd2, %rd8;
	mul.wide.s32 	%rd14, %r50, 4;
	shl.b32 	%r62, %r50, 4;
	mov.u32 	%r80, %r53;
$L__BB1_4:
	.pragma "nounroll";
	mul.wide.u32 	%rd10, %r81, 4;
	add.s64 	%rd11, %rd9, %rd10;
	ld.global.nc.v4.f32 	{%f27, %f28, %f29, %f30}, [%rd11];
	mul.wide.s32 	%rd12, %r80, 4;
	add.s64 	%rd13, %rd1, %rd12;
	ld.global.nc.f32 	%f31, [%rd13];
	add.s64 	%rd15, %rd13, %rd14;
	ld.global.nc.f32 	%f32, [%rd15];
	add.s64 	%rd16, %rd15, %rd14;
	ld.global.nc.f32 	%f33, [%rd16];
	add.s64 	%rd17, %rd16, %rd14;
	ld.global.nc.f32 	%f34, [%rd17];
	mul.f32 	%f35, %f28, %f32;
	fma.rn.f32 	%f36, %f27, %f31, %f35;
	fma.rn.f32 	%f37, %f29, %f33, %f36;
	fma.rn.f32 	%f38, %f30, %f34, %f37;
	add.f32 	%f39, %f216, %f38;
	ld.global.nc.v4.f32 	{%f40, %f41, %f42, %f43}, [%rd11+16];
	add.s64 	%rd18, %rd17, %rd14;
	ld.global.nc.f32 	%f44, [%rd18];
	add.s64 	%rd19, %rd18, %rd14;
	ld.global.nc.f32 	%f45, [%rd19];
	add.s64 	%rd20, %rd19, %rd14;
	ld.global.nc.f32 	%f46, [%rd20];
	add.s64 	%rd21, %rd20, %rd14;
	ld.global.nc.f32 	%f47, [%rd21];
	mul.f32 	%f48, %f41, %f45;
	fma.rn.f32 	%f49, %f40, %f44, %f48;
	fma.rn.f32 	%f50, %f42, %f46, %f49;
	fma.rn.f32 	%f51, %f43, %f47, %f50;
	add.f32 	%f52, %f39, %f51;
	ld.global.nc.v4.f32 	{%f53, %f54, %f55, %f56}, [%rd11+32];
	add.s64 	%rd22, %rd21, %rd14;
	ld.global.nc.f32 	%f57, [%rd22];
	add.s64 	%rd23, %rd22, %rd14;
	ld.global.nc.f32 	%f58, [%rd23];
	add.s64 	%rd24, %rd23, %rd14;
	ld.global.nc.f32 	%f59, [%rd24];
	add.s64 	%rd25, %rd24, %rd14;
	ld.global.nc.f32 	%f60, [%rd25];
	mul.f32 	%f61, %f54, %f58;
	fma.rn.f32 	%f62, %f53, %f57, %f61;
	fma.rn.f32 	%f63, %f55, %f59, %f62;
	fma.rn.f32 	%f64, %f56, %f60, %f63;
	add.f32 	%f65, %f52, %f64;
	ld.global.nc.v4.f32 	{%f66, %f67, %f68, %f69}, [%rd11+48];
	add.s64 	%rd26, %rd25, %rd14;
	ld.global.nc.f32 	%f70, [%rd26];
	add.s64 	%rd27, %rd26, %rd14;
	ld.global.nc.f32 	%f71, [%rd27];
	add.s64 	%rd28, %rd27, %rd14;
	ld.global.nc.f32 	%f72, [%rd28];
	add.s64 	%rd29, %rd28, %rd14;
	ld.global.nc.f32 	%f73, [%rd29];
	mul.f32 	%f74, %f67, %f71;
	fma.rn.f32 	%f75, %f66, %f70, %f74;
	fma.rn.f32 	%f76, %f68, %f72, %f75;
	fma.rn.f32 	%f77, %f69, %f73, %f76;
	add.f32 	%f216, %f65, %f77;
	add.s32 	%r81, %r81, 16;
	add.s32 	%r80, %r80, %r62;
	add.s32 	%r79, %r79, 4;
	setp.eq.s32 	%p6, %r79, 0;
	@%p6 bra 	$L__BB1_5;
	bra.uni 	$L__BB1_4;
$L__BB1_5:
	shr.u32 	%r64, %r8, 2;
	add.s32 	%r65, %r64, 1;
	and.b32  	%r63, %r65, 3;
	setp.eq.s32 	%p7, %r63, 0;
	@%p7 bra 	$L__BB1_10;
	setp.eq.s32 	%p8, %r63, 1;
	@%p8 bra 	$L__BB1_8;
	mul.wide.s32 	%rd30, %r5, 4;
	add.s64 	%rd31, %rd2, %rd30;
	mul.wide.u32 	%rd32, %r81, 4;
	add.s64 	%rd33, %rd31, %rd32;
	ld.global.nc.v4.f32 	{%f79, %f80, %f81, %f82}, [%rd33];
	mad.lo.s32 	%r66, %r81, %r50, %r53;
	mul.wide.s32 	%rd34, %r66, 4;
	add.s64 	%rd35, %rd1, %rd34;
	ld.global.nc.f32 	%f83, [%rd35];
	mul.wide.s32 	%rd36, %r50, 4;
	add.s64 	%rd37, %rd35, %rd36;
	ld.global.nc.f32 	%f84, [%rd37];
	add.s64 	%rd38, %rd37, %rd36;
	ld.global.nc.f32 	%f85, [%rd38];
	add.s64 	%rd39, %rd38, %rd36;
	ld.global.nc.f32 	%f86, [%rd39];
	mul.f32 	%f87, %f80, %f84;
	fma.rn.f32 	%f88, %f79, %f83, %f87;
	fma.rn.f32 	%f89, %f81, %f85, %f88;
	fma.rn.f32 	%f90, %f82, %f86, %f89;
	add.f32 	%f91, %f216, %f90;
	ld.global.nc.v4.f32 	{%f92, %f93, %f94, %f95}, [%rd33+16];
	add.s64 	%rd40, %rd39, %rd36;
	ld.global.nc.f32 	%f96, [%rd40];
	add.s64 	%rd41, %rd40, %rd36;
	ld.global.nc.f32 	%f97, [%rd41];
	add.s64 	%rd42, %rd41, %rd36;
	ld.global.nc.f32 	%f98, [%rd42];
	add.s64 	%rd43, %rd42, %rd36;
	ld.global.nc.f32 	%f99, [%rd43];
	mul.f32 	%f100, %f93, %f97;
	fma.rn.f32 	%f101, %f92, %f96, %f100;
	fma.rn.f32 	%f102, %f94, %f98, %f101;
	fma.rn.f32 	%f103, %f95, %f99, %f102;
	add.f32 	%f216, %f91, %f103;
	add.s32 	%r81, %r81, 8;
$L__BB1_8:
	and.b32  	%r67, %r8, 4;
	setp.ne.s32 	%p9, %r67, 0;
	@%p9 bra 	$L__BB1_10;
	mul.wide.s32 	%rd44, %r5, 4;
	add.s64 	%rd45, %rd2, %rd44;
	mul.wide.u32 	%rd46, %r81, 4;
	add.s64 	%rd47, %rd45, %rd46;
	ld.global.nc.v4.f32 	{%f104, %f105, %f106, %f107}, [%rd47];
	mad.lo.s32 	%r68, %r81, %r50, %r53;
	mul.wide.s32 	%rd48, %r68, 4;
	add.s64 	%rd49, %rd1, %rd48;
	ld.global.nc.f32 	%f108, [%rd49];
	mul.wide.s32 	%rd50, %r50, 4;
	add.s64 	%rd51, %rd49, %rd50;
	ld.global.nc.f32 	%f109, [%rd51];
	add.s64 	%rd52, %rd51, %rd50;
	ld.global.nc.f32 	%f110, [%rd52];
	add.s64 	%rd53, %rd52, %rd50;
	ld.global.nc.f32 	%f111, [%rd53];
	mul.f32 	%f112, %f105, %f109;
	fma.rn.f32 	%f113, %f104, %f108, %f112;
	fma.rn.f32 	%f114, %f106, %f110, %f113;
	fma.rn.f32 	%f115, %f107, %f111, %f114;
	add.f32 	%f216, %f216, %f115;
$L__BB1_10:
	shl.b32 	%r85, %r6, 2;
	setp.ge.s32 	%p10, %r85, %r47;
	@%p10 bra 	$L__BB1_23;
	mul.wide.s32 	%rd54, %r5, 4;
	add.s64 	%rd3, %rd2, %rd54;
	sub.s32 	%r15, %r47, %r85;
	and.b32  	%r16, %r15, 15;
	sub.s32 	%r69, %r85, %r47;
	setp.gt.u32 	%p11, %r69, -16;
	@%p11 bra 	$L__BB1_14;
	mul.lo.s32 	%r70, %r6, %r50;
	shl.b32 	%r71, %r70, 2;
	add.s32 	%r72, %r3, %r71;
	add.s32 	%r83, %r72, %r2;
	shl.b32 	%r18, %r50, 4;
	and.b32  	%r73, %r15, -16;
	neg.s32 	%r82, %r73;
	mul.wide.s32 	%rd59, %r50, 4;
$L__BB1_13:
	.pragma "nounroll";
	mul.wide.s32 	%rd55, %r85, 4;
	add.s64 	%rd56, %rd3, %rd55;
	ld.global.nc.f32 	%f117, [%rd56];
	mul.wide.s32 	%rd57, %r83, 4;
	add.s64 	%rd58, %rd1, %rd57;
	ld.global.nc.f32 	%f118, [%rd58];
	fma.rn.f32 	%f119, %f117, %f118, %f216;
	ld.global.nc.f32 	%f120, [%rd56+4];
	add.s64 	%rd60, %rd58, %rd59;
	ld.global.nc.f32 	%f121, [%rd60];
	fma.rn.f32 	%f122, %f120, %f121, %f119;
	ld.global.nc.f32 	%f123, [%rd56+8];
	add.s64 	%rd61, %rd60, %rd59;
	ld.global.nc.f32 	%f124, [%rd61];
	fma.rn.f32 	%f125, %f123, %f124, %f122;
	ld.global.nc.f32 	%f126, [%rd56+12];
	add.s64 	%rd62, %rd61, %rd59;
	ld.global.nc.f32 	%f127, [%rd62];
	fma.rn.f32 	%f128, %f126, %f127, %f125;
	ld.global.nc.f32 	%f129, [%rd56+16];
	add.s64 	%rd63, %rd62, %rd59;
	ld.global.nc.f32 	%f130, [%rd63];
	fma.rn.f32 	%f131, %f129, %f130, %f128;
	ld.global.nc.f32 	%f132, [%rd56+20];
	add.s64 	%rd64, %rd63, %rd59;
	ld.global.nc.f32 	%f133, [%rd64];
	fma.rn.f32 	%f134, %f132, %f133, %f131;
	ld.global.nc.f32 	%f135, [%rd56+24];
	add.s64 	%rd65, %rd64, %rd59;
	ld.global.nc.f32 	%f136, [%rd65];
	fma.rn.f32 	%f137, %f135, %f136, %f134;
	ld.global.nc.f32 	%f138, [%rd56+28];
	add.s64 	%rd66, %rd65, %rd59;
	ld.global.nc.f32 	%f139, [%rd66];
	fma.rn.f32 	%f140, %f138, %f139, %f137;
	ld.global.nc.f32 	%f141, [%rd56+32];
	add.s64 	%rd67, %rd66, %rd59;
	ld.global.nc.f32 	%f142, [%rd67];
	fma.rn.f32 	%f143, %f141, %f142, %f140;
	ld.global.nc.f32 	%f144, [%rd56+36];
	add.s64 	%rd68, %rd67, %rd59;
	ld.global.nc.f32 	%f145, [%rd68];
	fma.rn.f32 	%f146, %f144, %f145, %f143;
	ld.global.nc.f32 	%f147, [%rd56+40];
	add.s64 	%rd69, %rd68, %rd59;
	ld.global.nc.f32 	%f148, [%rd69];
	fma.rn.f32 	%f149, %f147, %f148, %f146;
	ld.global.nc.f32 	%f150, [%rd56+44];
	add.s64 	%rd70, %rd69, %rd59;
	ld.global.nc.f32 	%f151, [%rd70];
	fma.rn.f32 	%f152, %f150, %f151, %f149;
	ld.global.nc.f32 	%f153, [%rd56+48];
	add.s64 	%rd71, %rd70, %rd59;
	ld.global.nc.f32 	%f154, [%rd71];
	fma.rn.f32 	%f155, %f153, %f154, %f152;
	ld.global.nc.f32 	%f156, [%rd56+52];
	add.s64 	%rd72, %rd71, %rd59;
	ld.global.nc.f32 	%f157, [%rd72];
	fma.rn.f32 	%f158, %f156, %f157, %f155;
	ld.global.nc.f32 	%f159, [%rd56+56];
	add.s64 	%rd73, %rd72, %rd59;
	ld.global.nc.f32 	%f160, [%rd73];
	fma.rn.f32 	%f161, %f159, %f160, %f158;
	ld.global.nc.f32 	%f162, [%rd56+60];
	add.s64 	%rd74, %rd73, %rd59;
	ld.global.nc.f32 	%f163, [%rd74];
	fma.rn.f32 	%f216, %f162, %f163, %f161;
	add.s32 	%r85, %r85, 16;
	add.s32 	%r83, %r83, %r18;
	add.s32 	%r82, %r82, 16;
	setp.ne.s32 	%p12, %r82, 0;
	@%p12 bra 	$L__BB1_13;
$L__BB1_14:
	setp.eq.s32 	%p13, %r16, 0;
	@%p13 bra 	$L__BB1_23;
	and.b32  	%r33, %r15, 7;
	setp.lt.u32 	%p14, %r16, 8;
	@%p14 bra 	$L__BB1_17;
	mul.wide.s32 	%rd75, %r85, 4;
	add.s64 	%rd76, %rd3, %rd75;
	ld.global.nc.f32 	%f165, [%rd76];
	mad.lo.s32 	%r74, %r85, %r50, %r53;
	mul.wide.s32 	%rd77, %r74, 4;
	add.s64 	%rd78, %rd1, %rd77;
	ld.global.nc.f32 	%f166, [%rd78];
	fma.rn.f32 	%f167, %f165, %f166, %f216;
	ld.global.nc.f32 	%f168, [%rd76+4];
	mul.wide.s32 	%rd79, %r50, 4;
	add.s64 	%rd80, %rd78, %rd79;
	ld.global.nc.f32 	%f169, [%rd80];
	fma.rn.f32 	%f170, %f168, %f169, %f167;
	ld.global.nc.f32 	%f171, [%rd76+8];
	add.s64 	%rd81, %rd80, %rd79;
	ld.global.nc.f32 	%f172, [%rd81];
	fma.rn.f32 	%f173, %f171, %f172, %f170;
	ld.global.nc.f32 	%f174, [%rd76+12];
	add.s64 	%rd82, %rd81, %rd79;
	ld.global.nc.f32 	%f175, [%rd82];
	fma.rn.f32 	%f176, %f174, %f175, %f173;
	ld.global.nc.f32 	%f177, [%rd76+16];
	add.s64 	%rd83, %rd82, %rd79;
	ld.global.nc.f32 	%f178, [%rd83];
	fma.rn.f32 	%f179, %f177, %f178, %f176;
	ld.global.nc.f32 	%f180, [%rd76+20];
	add.s64 	%rd84, %rd83, %rd79;
	ld.global.nc.f32 	%f181, [%rd84];
	fma.rn.f32 	%f182, %f180, %f181, %f179;
	ld.global.nc.f32 	%f183, [%rd76+24];
	add.s64 	%rd85, %rd84, %rd79;
	ld.global.nc.f32 	%f184, [%rd85];
	fma.rn.f32 	%f185, %f183, %f184, %f182;
	ld.global.nc.f32 	%f186, [%rd76+28];
	add.s64 	%rd86, %rd85, %rd79;
	ld.global.nc.f32 	%f187, [%rd86];
	fma.rn.f32 	%f216, %f186, %f187, %f185;
	add.s32 	%r85, %r85, 8;
$L__BB1_17:
	setp.eq.s32 	%p15, %r33, 0;
	@%p15 bra 	$L__BB1_23;
	and.b32  	%r36, %r47, 3;
	setp.lt.u32 	%p16, %r33, 4;
	@%p16 bra 	$L__BB1_20;
	mul.wide.s32 	%rd87, %r85, 4;
	add.s64 	%rd88, %rd3, %rd87;
	ld.global.nc.f32 	%f189, [%rd88];
	mad.lo.s32 	%r75, %r85, %r50, %r53;
	mul.wide.s32 	%rd89, %r75, 4;
	add.s64 	%rd90, %rd1, %rd89;
	ld.global.nc.f32 	%f190, [%rd90];
	fma.rn.f32 	%f191, %f189, %f190, %f216;
	ld.global.nc.f32 	%f192, [%rd88+4];
	mul.wide.s32 	%rd91, %r50, 4;
	add.s64 	%rd92, %rd90, %rd91;
	ld.global.nc.f32 	%f193, [%rd92];
	fma.rn.f32 	%f194, %f192, %f193, %f191;
	ld.global.nc.f32 	%f195, [%rd88+8];
	add.s64 	%rd93, %rd92, %rd91;
	ld.global.nc.f32 	%f196, [%rd93];
	fma.rn.f32 	%f197, %f195, %f196, %f194;
	ld.global.nc.f32 	%f198, [%rd88+12];
	add.s64 	%rd94, %rd93, %rd91;
	ld.global.nc.f32 	%f199, [%rd94];
	fma.rn.f32 	%f216, %f198, %f199, %f197;
	add.s32 	%r85, %r85, 4;
$L__BB1_20:
	setp.eq.s32 	%p17, %r36, 0;
	@%p17 bra 	$L__BB1_23;
	mad.lo.s32 	%r89, %r85, %r50, %r53;
	neg.s32 	%r88, %r36;
$L__BB1_22:
	.pragma "nounroll";
	mul.wide.s32 	%rd96, %r85, 4;
	add.s64 	%rd97, %rd3, %rd96;
	ld.global.nc.f32 	%f200, [%rd97];
	mul.wide.s32 	%rd98, %r89, 4;
	add.s64 	%rd99, %rd1, %rd98;
	ld.global.nc.f32 	%f201, [%rd99];
	fma.rn.f32 	%f216, %f200, %f201, %f216;
	add.s32 	%r85, %r85, 1;
	add.s32 	%r89, %r89, %r50;
	add.s32 	%r88, %r88, 1;
	setp.ne.s32 	%p18, %r88, 0;
	@%p18 bra 	$L__BB1_22;
$L__BB1_23:
	ld.param.u64 	%rd103, [_Z20down_proj_kernel_f32PfPKfS1_iii_param_0];
	mad.lo.s32 	%r76, %r50, %r1, %r53;
	cvta.to.global.u64 	%rd100, %rd103;
	mul.wide.u32 	%rd101, %r76, 4;
	add.s64 	%rd102, %rd100, %rd101;
	st.global.f32 	[%rd102], %f216;
$L__BB1_24:
	ret;

}
	// .globl	_Z23swiglu_tiled_kernel_f32PfPKfS1_S1_iii
.visible .entry _Z23swiglu_tiled_kernel_f32PfPKfS1_S1_iii(
	.param .u64 .ptr .align 1 _Z23swiglu_tiled_kernel_f32PfPKfS1_S1_iii_param_0,
	.param .u64 .ptr .align 1 _Z23swiglu_tiled_kernel_f32PfPKfS1_S1_iii_param_1,
	.param .u64 .ptr .align 1 _Z23swiglu_tiled_kernel_f32PfPKfS1_S1_iii_param_2,
	.param .u64 .ptr .align 1 _Z23swiglu_tiled_kernel_f32PfPKfS1_S1_iii_param_3,
	.param .u32 _Z23swiglu_tiled_kernel_f32PfPKfS1_S1_iii_param_4,
	.param .u32 _Z23swiglu_tiled_kernel_f32PfPKfS1_S1_iii_param_5,
	.param .u32 _Z23swiglu_tiled_kernel_f32PfPKfS1_S1_iii_param_6
)
{
	.reg .pred 	%p<18>;
	.reg .b32 	%r<73>;
	.reg .b32 	%f<136>;
	.reg .b64 	%rd<50>;
	// demoted variable
	.shared .align 4 .b8 _ZZ23swiglu_tiled_kernel_f32PfPKfS1_S1_iiiE6tile_x[128];
	ld.param.u64 	%rd4, [_Z23swiglu_tiled_kernel_f32PfPKfS1_S1_iii_param_0];
	ld.param.u64 	%rd5, [_Z23swiglu_tiled_kernel_f32PfPKfS1_S1_iii_param_1];
	ld.param.u64 	%rd6, [_Z23swiglu_tiled_kernel_f32PfPKfS1_S1_iii_param_2];
	ld.param.u64 	%rd7, [_Z23swiglu_tiled_kernel_f32PfPKfS1_S1_iii_param_3];
	ld.param.u32 	%r30, [_Z23swiglu_tiled_kernel_f32PfPKfS1_S1_iii_param_4];
	ld.param.u32 	%r28, [_Z23swiglu_tiled_kernel_f32PfPKfS1_S1_iii_param_5];
	ld.param.u32 	%r31, [_Z23swiglu_tiled_kernel_f32PfPKfS1_S1_iii_param_6];
	cvta.to.global.u64 	%rd1, %rd7;
	cvta.to.global.u64 	%rd2, %rd6;
	mov.u32 	%r1, %ctaid.x;
	mov.u32 	%r32, %ctaid.y;
	mov.u32 	%r33, %ntid.x;
	mov.u32 	%r2, %tid.x;
	mad.lo.s32 	%r34, %r32, %r33, %r2;
	setp.ge.s32 	%p1, %r1, %r30;
	setp.ge.s32 	%p2, %r34, %r31;
	or.pred  	%p3, %p1, %p2;
	@%p3 bra 	$L__BB2_19;
	setp.lt.s32 	%p4, %r28, 1;
	mov.f32 	%f132, 0f00000000;
	mov.f32 	%f133, %f132;
	@%p4 bra 	$L__BB2_18;
	mul.lo.s32 	%r4, %r28, %r1;
	shl.b32 	%r5, %r31, 3;
	cvta.to.global.u64 	%rd3, %rd5;
	mov.f32 	%f133, 0f00000000;
	mov.b32 	%r66, 0;
	mul.wide.s32 	%rd41, %r31, 4;
	mov.u32 	%r65, %r28;
	mov.f32 	%f132, %f133;
$L__BB2_3:
	setp.gt.u32 	%p5, %r2, 31;
	min.s32 	%r37, %r65, 32;
	max.s32 	%r8, %r37, 1;
	add.s32 	%r9, %r66, %r2;
	setp.ge.u32 	%p6, %r9, %r28;
	or.pred  	%p7, %p5, %p6;
	@%p7 bra 	$L__BB2_5;
	add.s32 	%r38, %r9, %r4;
	mul.wide.u32 	%rd8, %r38, 4;
	add.s64 	%rd9, %rd3, %rd8;
	ld.global.nc.f32 	%f31, [%rd9];
	shl.b32 	%r39, %r2, 2;
	mov.u32 	%r40, _ZZ23swiglu_tiled_kernel_f32PfPKfS1_S1_iiiE6tile_x;
	add.s32 	%r41, %r40, %r39;
	st.shared.f32 	[%r41], %f31;
$L__BB2_5:
	bar.sync 	0;
	setp.le.s32 	%p8, %r28, %r66;
	@%p8 bra 	$L__BB2_17;
	setp.lt.s32 	%p9, %r65, 8;
	mov.b32 	%r71, 0;
	@%p9 bra 	$L__BB2_9;
	and.b32  	%r44, %r8, 56;
	neg.s32 	%r69, %r44;
	mad.lo.s32 	%r68, %r31, %r66, %r34;
	mov.u32 	%r45, _ZZ23swiglu_tiled_kernel_f32PfPKfS1_S1_iiiE6tile_x;
	add.s32 	%r67, %r45, 16;
$L__BB2_8:
	.pragma "nounroll";
	and.b32  	%r71, %r8, 56;
	ld.shared.f32 	%f33, [%r67+-16];
	mul.wide.s32 	%rd10, %r68, 4;
	add.s64 	%rd11, %rd2, %rd10;
	ld.global.nc.f32 	%f34, [%rd11];
	fma.rn.f32 	%f35, %f33, %f34, %f132;
	add.s64 	%rd12, %rd1, %rd10;
	ld.global.nc.f32 	%f36, [%rd12];
	fma.rn.f32 	%f37, %f33, %f36, %f133;
	ld.shared.f32 	%f38, [%r67+-12];
	mul.wide.s32 	%rd13, %r31, 4;
	add.s64 	%rd14, %rd11, %rd13;
	ld.global.nc.f32 	%f39, [%rd14];
	fma.rn.f32 	%f40, %f38, %f39, %f35;
	add.s64 	%rd15, %rd12, %rd13;
	ld.global.nc.f32 	%f41, [%rd15];
	fma.rn.f32 	%f42, %f38, %f41, %f37;
	ld.shared.f32 	%f43, [%r67+-8];
	add.s64 	%rd16, %rd14, %rd13;
	ld.global.nc.f32 	%f44, [%rd16];
	fma.rn.f32 	%f45, %f43, %f44, %f40;
	add.s64 	%rd17, %rd15, %rd13;
	ld.global.nc.f32 	%f46, [%rd17];
	fma.rn.f32 	%f47, %f43, %f46, %f42;
	ld.shared.f32 	%f48, [%r67+-4];
	add.s64 	%rd18, %rd16, %rd13;
	ld.global.nc.f32 	%f49, [%rd18];
	fma.rn.f32 	%f50, %f48, %f49, %f45;
	add.s64 	%rd19, %rd17, %rd13;
	ld.global.nc.f32 	%f51, [%rd19];
	fma.rn.f32 	%f52, %f48, %f51, %f47;
	ld.shared.f32 	%f53, [%r67];
	add.s64 	%rd20, %rd18, %rd13;
	ld.global.nc.f32 	%f54, [%rd20];
	fma.rn.f32 	%f55, %f53, %f54, %f50;
	add.s64 	%rd21, %rd19, %rd13;
	ld.global.nc.f32 	%f56, [%rd21];
	fma.rn.f32 	%f57, %f53, %f56, %f52;
	ld.shared.f32 	%f58, [%r67+4];
	add.s64 	%rd22, %rd20, %rd13;
	ld.global.nc.f32 	%f59, [%rd22];
	fma.rn.f32 	%f60, %f58, %f59, %f55;
	add.s64 	%rd23, %rd21, %rd13;
	ld.global.nc.f32 	%f61, [%rd23];
	fma.rn.f32 	%f62, %f58, %f61, %f57;
	ld.shared.f32 	%f63, [%r67+8];
	add.s64 	%rd24, %rd22, %rd13;
	ld.global.nc.f32 	%f64, [%rd24];
	fma.rn.f32 	%f65, %f63, %f64, %f60;
	add.s64 	%rd25, %rd23, %rd13;
	ld.global.nc.f32 	%f66, [%rd25];
	fma.rn.f32 	%f67, %f63, %f66, %f62;
	ld.shared.f32 	%f68, [%r67+12];
	add.s64 	%rd26, %rd24, %rd13;
	ld.global.nc.f32 	%f69, [%rd26];
	fma.rn.f32 	%f132, %f68, %f69, %f65;
	add.s64 	%rd27, %rd25, %rd13;
	ld.global.nc.f32 	%f70, [%rd27];
	fma.rn.f32 	%f133, %f68, %f70, %f67;
	add.s32 	%r69, %r69, 8;
	add.s32 	%r68, %r68, %r5;
	add.s32 	%r67, %r67, 32;
	setp.ne.s32 	%p10, %r69, 0;
	@%p10 bra 	$L__BB2_8;
$L__BB2_9:
	and.b32  	%r20, %r8, 7;
	setp.eq.s32 	%p11, %r20, 0;
	@%p11 bra 	$L__BB2_17;
	setp.lt.u32 	%p12, %r20, 4;
	@%p12 bra 	$L__BB2_12;
	shl.b32 	%r46, %r71, 2;
	mov.u32 	%r47, _ZZ23swiglu_tiled_kernel_f32PfPKfS1_S1_iiiE6tile_x;
	add.s32 	%r48, %r47, %r46;
	ld.shared.f32 	%f72, [%r48];
	add.s32 	%r49, %r71, %r66;
	mad.lo.s32 	%r50, %r49, %r31, %r34;
	mul.wide.s32 	%rd28, %r50, 4;
	add.s64 	%rd29, %rd2, %rd28;
	ld.global.nc.f32 	%f73, [%rd29];
	fma.rn.f32 	%f74, %f72, %f73, %f132;
	add.s64 	%rd30, %rd1, %rd28;
	ld.global.nc.f32 	%f75, [%rd30];
	fma.rn.f32 	%f76, %f72, %f75, %f133;
	ld.shared.f32 	%f77, [%r48+4];
	add.s64 	%rd32, %rd29, %rd41;
	ld.global.nc.f32 	%f78, [%rd32];
	fma.rn.f32 	%f79, %f77, %f78, %f74;
	add.s64 	%rd33, %rd30, %rd41;
	ld.global.nc.f32 	%f80, [%rd33];
	fma.rn.f32 	%f81, %f77, %f80, %f76;
	ld.shared.f32 	%f82, [%r48+8];
	add.s64 	%rd34, %rd32, %rd41;
	ld.global.nc.f32 	%f83, [%rd34];
	fma.rn.f32 	%f84, %f82, %f83, %f79;
	add.s64 	%rd35, %rd33, %rd41;
	ld.global.nc.f32 	%f85, [%rd35];
	fma.rn.f32 	%f86, %f82, %f85, %f81;
	ld.shared.f32 	%f87, [%r48+12];
	add.s64 	%rd36, %rd34, %rd41;
	ld.global.nc.f32 	%f88, [%rd36];
	fma.rn.f32 	%f132, %f87, %f88, %f84;
	add.s64 	%rd37, %rd35, %rd41;
	ld.global.nc.f32 	%f89, [%rd37];
	fma.rn.f32 	%f133, %f87, %f89, %f86;
	add.s32 	%r71, %r71, 4;
$L__BB2_12:
	and.b32  	%r23, %r8, 3;
	setp.eq.s32 	%p13, %r23, 0;
	@%p13 bra 	$L__BB2_17;
	setp.eq.s32 	%p14, %r23, 1;
	@%p14 bra 	$L__BB2_15;
	shl.b32 	%r51, %r71, 2;
	mov.u32 	%r52, _ZZ23swiglu_tiled_kernel_f32PfPKfS1_S1_iiiE6tile_x;
	add.s32 	%r53, %r52, %r51;
	ld.shared.f32 	%f91, [%r53];
	add.s32 	%r54, %r71, %r66;
	mad.lo.s32 	%r55, %r54, %r31, %r34;
	mul.wide.s32 	%rd38, %r55, 4;
	add.s64 	%rd39, %rd2, %rd38;
	ld.global.nc.f32 	%f92, [%rd39];
	fma.rn.f32 	%f93, %f91, %f92, %f132;
	add.s64 	%rd40, %rd1, %rd38;
	ld.global.nc.f32 	%f94, [%rd40];
	fma.rn.f32 	%f95, %f91, %f94, %f133;
	ld.shared.f32 	%f96, [%r53+4];
	add.s64 	%rd42, %rd39, %rd41;
	ld.global.nc.f32 	%f97, [%rd42];
	fma.rn.f32 	%f132, %f96, %f97, %f93;
	add.s64 	%rd43, %rd40, %rd41;
	ld.global.nc.f32 	%f98, [%rd43];
	fma.rn.f32 	%f133, %f96, %f98, %f95;
	add.s32 	%r71, %r71, 2;
$L__BB2_15:
	and.b32  	%r56, %r8, 1;
	setp.eq.b32 	%p15, %r56, 1;
	not.pred 	%p16, %p15;
	@%p16 bra 	$L__BB2_17;
	shl.b32 	%r57, %r71, 2;
	mov.u32 	%r58, _ZZ23swiglu_tiled_kernel_f32PfPKfS1_S1_iiiE6tile_x;
	add.s32 	%r59, %r58, %r57;
	ld.shared.f32 	%f99, [%r59];
	add.s32 	%r60, %r71, %r66;
	mad.lo.s32 	%r61, %r60, %r31, %r34;
	mul.wide.s32 	%rd44, %r61, 4;
	add.s64 	%rd45, %rd2, %rd44;
	ld.global.nc.f32 	%f100, [%rd45];
	fma.rn.f32 	%f132, %f99, %f100, %f132;
	add.s64 	%rd46, %rd1, %rd44;
	ld.global.nc.f32 	%f101, [%rd46];
	fma.rn.f32 	%f133, %f99, %f101, %f133;
$L__BB2_17:
	bar.sync 	0;
	add.s32 	%r66, %r66, 32;
	setp.lt.s32 	%p17, %r66, %r28;
	add.s32 	%r65, %r65, -32;
	@%p17 bra 	$L__BB2_3;
$L__BB2_18:
	fma.rn.f32 	%f102, %f132, 0fBBBB989D, 0f3F000000;
	cvt.sat.f32.f32 	%f103, %f102;
	mov.f32 	%f104, 0f4B400001;
	mov.f32 	%f105, 0f437C0000;
	fma.rm.f32 	%f106, %f103, %f105, %f104;
	add.f32 	%f107, %f106, 0fCB40007F;
	neg.f32 	%f108, %f107;
	fma.rn.f32 	%f109, %f132, 0fBFB8AA3B, %f108;
	fma.rn.f32 	%f110, %f132, 0fB2A57060, %f109;
	mov.b32 	%r62, %f106;
	shl.b32 	%r63, %r62, 23;
	mov.b32 	%f111, %r63;
	ex2.approx.ftz.f32 	%f112, %f110;
	fma.rn.f32 	%f113, %f112, %f111, 0f3F800000;
	div.rn.f32 	%f114, %f132, %f113;
	mul.f32 	%f115, %f133, %f114;
	mad.lo.s32 	%r64, %r31, %r1, %r34;
	cvta.to.global.u64 	%rd47, %rd4;
	mul.wide.s32 	%rd48, %r64, 4;
	add.s64 	%rd49, %rd47, %rd48;
	st.global.f32 	[%rd49], %f115;
$L__BB2_19:
	ret;

}
	// .globl	_Z26ffn_fused_small_kernel_f32PfPKfS1_S1_S1_iii
.visible .entry _Z26ffn_fused_small_kernel_f32PfPKfS1_S1_S1_iii(
	.param .u64 .ptr .align 1 _Z26ffn_fused_small_kernel_f32PfPKfS1_S1_S1_iii_param_0,
	.param .u64 .ptr .align 1 _Z26ffn_fused_small_kernel_f32PfPKfS1_S1_S1_iii_param_1,
	.param .u64 .ptr .align 1 _Z26ffn_fused_small_kernel_f32PfPKfS1_S1_S1_iii_param_2,
	.param .u64 .ptr .align 1 _Z26ffn_fused_small_kernel_f32PfPKfS1_S1_S1_iii_param_3,
	.param .u64 .ptr .align 1 _Z26ffn_fused_small_kernel_f32PfPKfS1_S1_S1_iii_param_4,
	.param .u32 _Z26ffn_fused_small_kernel_f32PfPKfS1_S1_S1_iii_param_5,
	.param .u32 _Z26ffn_fused_small_kernel_f32PfPKfS1_S1_S1_iii_param_6,
	.param .u32 _Z26ffn_fused_small_kernel_f32PfPKfS1_S1_S1_iii_param_7
)
{
	.reg .pred 	%p<27>;
	.reg .b32 	%r<96>;
	.reg .b32 	%f<254>;
	.reg .b64 	%rd<112>;

	ld.param.u64 	%rd10, [_Z26ffn_fused_small_kernel_f32PfPKfS1_S1_S1_iii_param_0];
	ld.param.u64 	%rd11, [_Z26ffn_fused_small_kernel_f32PfPKfS1_S1_S1_iii_param_1];
	ld.param.u64 	%rd12, [_Z26ffn_fused_small_kernel_f32PfPKfS1_S1_S1_iii_param_2];
	ld.param.u64 	%rd13, [_Z26ffn_fused_small_kernel_f32PfPKfS1_S1_S1_iii_param_3];
	ld.param.u64 	%rd14, [_Z26ffn_fused_small_kernel_f32PfPKfS1_S1_S1_iii_param_4];
	ld.param.u32 	%r45, [_Z26ffn_fused_small_kernel_f32PfPKfS1_S1_S1_iii_param_5];
	ld.param.u32 	%r43, [_Z26ffn_fused_small_kernel_f32PfPKfS1_S1_S1_iii_param_6];
	ld.param.u32 	%r44, [_Z26ffn_fused_small_kernel_f32PfPKfS1_S1_S1_iii_param_7];
	cvta.to.global.u64 	%rd1, %rd13;
	cvta.to.global.u64 	%rd2, %rd12;
	cvta.to.global.u64 	%rd3, %rd11;
	cvta.to.global.u64 	%rd4, %rd14;
	cvta.to.global.u64 	%rd5, %rd10;
	mov.u32 	%r1, %ctaid.x;
	mov.u32 	%r88, %tid.x;
	setp.ge.s32 	%p1, %r1, %r45;
	@%p1 bra 	$L__BB3_36;
	mul.lo.s32 	%r46, %r43, %r1;
	cvt.s64.s32 	%rd6, %r46;
	setp.ge.s32 	%p2, %r88, %r44;
	@%p2 bra 	$L__BB3_18;
	setp.lt.s32 	%p3, %r43, 1;
	mov.u32 	%r3, %ntid.x;
	@%p3 bra 	$L__BB3_16;
	and.b32  	%r4, %r43, 7;
	add.s32 	%r53, %r43, -1;
	mul.wide.s32 	%rd58, %r44, 4;
	mov.u32 	%r82, %r88;
$L__BB3_4:
	setp.lt.u32 	%p5, %r53, 7;
	mov.f32 	%f245, 0f00000000;
	mov.b32 	%r85, 0;
	mov.f32 	%f244, %f245;
	@%p5 bra 	$L__BB3_7;
	mov.f32 	%f245, 0f00000000;
	mov.b32 	%r83, 0;
$L__BB3_6:
	.pragma "nounroll";
	cvt.u64.u32 	%rd15, %r83;
	add.s64 	%rd16, %rd15, %rd6;
	shl.b64 	%rd17, %rd16, 2;
	add.s64 	%rd18, %rd3, %rd17;
	ld.global.nc.f32 	%f55, [%rd18];
	mad.lo.s32 	%r55, %r83, %r44, %r82;
	mul.wide.s32 	%rd19, %r55, 4;
	add.s64 	%rd20, %rd2, %rd19;
	ld.global.nc.f32 	%f56, [%rd20];
	fma.rn.f32 	%f57, %f55, %f56, %f244;
	add.s64 	%rd21, %rd1, %rd19;
	ld.global.nc.f32 	%f58, [%rd21];
	fma.rn.f32 	%f59, %f55, %f58, %f245;
	ld.global.nc.f32 	%f60, [%rd18+4];
	mul.wide.s32 	%rd22, %r44, 4;
	add.s64 	%rd23, %rd20, %rd22;
	ld.global.nc.f32 	%f61, [%rd23];
	fma.rn.f32 	%f62, %f60, %f61, %f57;
	add.s64 	%rd24, %rd21, %rd22;
	ld.global.nc.f32 	%f63, [%rd24];
	fma.rn.f32 	%f64, %f60, %f63, %f59;
	ld.global.nc.f32 	%f65, [%rd18+8];
	add.s64 	%rd25, %rd23, %rd22;
	ld.global.nc.f32 	%f66, [%rd25];
	fma.rn.f32 	%f67, %f65, %f66, %f62;
	add.s64 	%rd26, %rd24, %rd22;
	ld.global.nc.f32 	%f68, [%rd26];
	fma.rn.f32 	%f69, %f65, %f68, %f64;
	ld.global.nc.f32 	%f70, [%rd18+12];
	add.s64 	%rd27, %rd25, %rd22;
	ld.global.nc.f32 	%f71, [%rd27];
	fma.rn.f32 	%f72, %f70, %f71, %f67;
	add.s64 	%rd28, %rd26, %rd22;
	ld.global.nc.f32 	%f73, [%rd28];
	fma.rn.f32 	%f74, %f70, %f73, %f69;
	ld.global.nc.f32 	%f75, [%rd18+16];
	add.s64 	%rd29, %rd27, %rd22;
	ld.global.nc.f32 	%f76, [%rd29];
	fma.rn.f32 	%f77, %f75, %f76, %f72;
	add.s64 	%rd30, %rd28, %rd22;
	ld.global.nc.f32 	%f78, [%rd30];
	fma.rn.f32 	%f79, %f75, %f78, %f74;
	ld.global.nc.f32 	%f80, [%rd18+20];
	add.s64 	%rd31, %rd29, %rd22;
	ld.global.nc.f32 	%f81, [%rd31];
	fma.rn.f32 	%f82, %f80, %f81, %f77;
	add.s64 	%rd32, %rd30, %rd22;
	ld.global.nc.f32 	%f83, [%rd32];
	fma.rn.f32 	%f84, %f80, %f83, %f79;
	ld.global.nc.f32 	%f85, [%rd18+24];
	add.s64 	%rd33, %rd31, %rd22;
	ld.global.nc.f32 	%f86, [%rd33];
	fma.rn.f32 	%f87, %f85, %f86, %f82;
	add.s64 	%rd34, %rd32, %rd22;
	ld.global.nc.f32 	%f88, [%rd34];
	fma.rn.f32 	%f89, %f85, %f88, %f84;
	ld.global.nc.f32 	%f90, [%rd18+28];
	add.s64 	%rd35, %rd33, %rd22;
	ld.global.nc.f32 	%f91, [%rd35];
	fma.rn.f32 	%f244, %f90, %f91, %f87;
	add.s64 	%rd36, %rd34, %rd22;
	ld.global.nc.f32 	%f92, [%rd36];
	fma.rn.f32 	%f245, %f90, %f92, %f89;
	add.s32 	%r83, %r83, 8;
	and.b32  	%r85, %r43, 2147483640;
	setp.ne.s32 	%p6, %r83, %r85;
	@%p6 bra 	$L__BB3_6;
$L__BB3_7:
	setp.eq.s32 	%p7, %r4, 0;
	@%p7 bra 	$L__BB3_15;
	add.s32 	%r56, %r4, -1;
	setp.lt.u32 	%p8, %r56, 3;
	@%p8 bra 	$L__BB3_10;
	cvt.u64.u32 	%rd37, %r85;
	add.s64 	%rd38, %rd37, %rd6;
	shl.b64 	%rd39, %rd38, 2;
	add.s64 	%rd40, %rd3, %rd39;
	ld.global.nc.f32 	%f94, [%rd40];
	mad.lo.s32 	%r57, %r85, %r44, %r82;
	mul.wide.s32 	%rd41, %r57, 4;
	add.s64 	%rd42, %rd2, %rd41;
	ld.global.nc.f32 	%f95, [%rd42];
	fma.rn.f32 	%f96, %f94, %f95, %f244;
	add.s64 	%rd43, %rd1, %rd41;
	ld.global.nc.f32 	%f97, [%rd43];
	fma.rn.f32 	%f98, %f94, %f97, %f245;
	ld.global.nc.f32 	%f99, [%rd40+4];
	mul.wide.s32 	%rd44, %r44, 4;
	add.s64 	%rd45, %rd42, %rd44;
	ld.global.nc.f32 	%f100, [%rd45];
	fma.rn.f32 	%f101, %f99, %f100, %f96;
	add.s64 	%rd46, %rd43, %rd44;
	ld.global.nc.f32 	%f102, [%rd46];
	fma.rn.f32 	%f103, %f99, %f102, %f98;
	ld.global.nc.f32 	%f104, [%rd40+8];
	add.s64 	%rd47, %rd45, %rd44;
	ld.global.nc.f32 	%f105, [%rd47];
	fma.rn.f32 	%f106, %f104, %f105, %f101;
	add.s64 	%rd48, %rd46, %rd44;
	ld.global.nc.f32 	%f107, [%rd48];
	fma.rn.f32 	%f108, %f104, %f107, %f103;
	ld.global.nc.f32 	%f109, [%rd40+12];
	add.s64 	%rd49, %rd47, %rd44;
	ld.global.nc.f32 	%f110, [%rd49];
	fma.rn.f32 	%f244, %f109, %f110, %f106;
	add.s64 	%rd50, %rd48, %rd44;
	ld.global.nc.f32 	%f111, [%rd50];
	fma.rn.f32 	%f245, %f109, %f111, %f108;
	add.s32 	%r85, %r85, 4;
$L__BB3_10:
	and.b32  	%r58, %r43, 3;
	setp.eq.s32 	%p9, %r58, 0;
	@%p9 bra 	$L__BB3_15;
	setp.eq.s32 	%p10, %r58, 1;
	@%p10 bra 	$L__BB3_13;
	cvt.u64.u32 	%rd51, %r85;
	add.s64 	%rd52, %rd51, %rd6;
	shl.b64 	%rd53, %rd52, 2;
	add.s64 	%rd54, %rd3, %rd53;
	ld.global.nc.f32 	%f113, [%rd54];
	mad.lo.s32 	%r59, %r85, %r44, %r82;
	mul.wide.s32 	%rd55, %r59, 4;
	add.s64 	%rd56, %rd2, %rd55;
	ld.global.nc.f32 	%f114, [%rd56];
	fma.rn.f32 	%f115, %f113, %f114, %f244;
	add.s64 	%rd57, %rd1, %rd55;
	ld.global.nc.f32 	%f116, [%rd57];
	fma.rn.f32 	%f117, %f113, %f116, %f245;
	ld.global.nc.f32 	%f118, [%rd54+4];
	add.s64 	%rd59, %rd56, %rd58;
	ld.global.nc.f32 	%f119, [%rd59];
	fma.rn.f32 	%f244, %f118, %f119, %f115;
	add.s64 	%rd60, %rd57, %rd58;
	ld.global.nc.f32 	%f120, [%rd60];
	fma.rn.f32 	%f245, %f118, %f120, %f117;
	add.s32 	%r85, %r85, 2;
$L__BB3_13:
	and.b32  	%r60, %r43, 1;
	setp.eq.b32 	%p11, %r60, 1;
	not.pred 	%p12, %p11;
	@%p12 bra 	$L__BB3_15;
	cvt.u64.u32 	%rd61, %r85;
	add.s64 	%rd62, %rd61, %rd6;
	shl.b64 	%rd63, %rd62, 2;
	add.s64 	%rd64, %rd3, %rd63;
	ld.global.nc.f32 	%f121, [%rd64];
	mad.lo.s32 	%r61, %r85, %r44, %r82;
	mul.wide.s32 	%rd65, %r61, 4;
	add.s64 	%rd66, %rd2, %rd65;
	ld.global.nc.f32 	%f122, [%rd66];
	fma.rn.f32 	%f244, %f121, %f122, %f244;
	add.s64 	%rd67, %rd1, %rd65;
	ld.global.nc.f32 	%f123, [%rd67];
	fma.rn.f32 	%f245, %f121, %f123, %f245;
$L__BB3_15:
	fma.rn.f32 	%f124, %f244, 0fBBBB989D, 0f3F000000;
	cvt.sat.f32.f32 	%f125, %f124;
	mov.f32 	%f126, 0f4B400001;
	mov.f32 	%f127, 0f437C0000;
	fma.rm.f32 	%f128, %f125, %f127, %f126;
	add.f32 	%f129, %f128, 0fCB40007F;
	neg.f32 	%f130, %f129;
	fma.rn.f32 	%f131, %f244, 0fBFB8AA3B, %f130;
	fma.rn.f32 	%f132, %f244, 0fB2A57060, %f131;
	mov.b32 	%r62, %f128;
	shl.b32 	%r63, %r62, 23;
	mov.b32 	%f133, %r63;
	ex2.approx.ftz.f32 	%f134, %f132;
	fma.rn.f32 	%f135, %f134, %f133, 0f3F800000;
	div.rn.f32 	%f136, %f244, %f135;
	mul.f32 	%f137, %f245, %f136;
	shl.b32 	%r64, %r82, 2;
	mov.u32 	%r65, shared_intermediate;
	add.s32 	%r66, %r65, %r64;
	st.shared.f32 	[%r66], %f137;
	add.s32 	%r82, %r82, %r3;
	setp.lt.s32 	%p13, %r82, %r44;
	@%p13 bra 	$L__BB3_4;
	bra.uni 	$L__BB3_18;
$L__BB3_16:
	mov.f32 	%f40, 0f3F000000;
	cvt.sat.f32.f32 	%f41, %f40;
	mov.f32 	%f42, 0f4B400001;
	mov.f32 	%f43, 0f437C0000;
	fma.rm.f32 	%f44, %f41, %f43, %f42;
	add.f32 	%f45, %f44, 0fCB40007F;
	neg.f32 	%f46, %f45;
	mov.b32 	%r47, %f44;
	shl.b32 	%r48, %r47, 23;
	mov.b32 	%f47, %r48;
	ex2.approx.ftz.f32 	%f48, %f46;
	fma.rn.f32 	%f49, %f48, %f47, 0f3F800000;
	mov.f32 	%f50, 0f00000000;
	div.rn.f32 	%f51, %f50, %f49;
	mul.f32 	%f25, %f51, 0f00000000;
	mov.u32 	%r50, shared_intermediate;
	mov.u32 	%r87, %r88;
$L__BB3_17:
	shl.b32 	%r49, %r87, 2;
	add.s32 	%r51, %r50, %r49;
	st.shared.f32 	[%r51], %f25;
	add.s32 	%r87, %r87, %r3;
	setp.lt.s32 	%p4, %r87, %r44;
	@%p4 bra 	$L__BB3_17;
$L__BB3_18:
	bar.sync 	0;
	setp.ge.s32 	%p14, %r88, %r43;
	@%p14 bra 	$L__BB3_36;
	setp.gt.s32 	%p15, %r44, 0;
	mov.u32 	%r17, %ntid.x;
	@%p15 bra 	$L__BB3_20;
	bra.uni 	$L__BB3_35;
$L__BB3_20:
	add.s32 	%r18, %r44, -1;
	and.b32  	%r19, %r44, 15;
	add.s32 	%r20, %r19, -1;
	and.b32  	%r21, %r44, 7;
	add.s32 	%r22, %r21, -1;
	and.b32  	%r23, %r44, 2147483632;
	and.b32  	%r24, %r44, 3;
	neg.s32 	%r25, %r23;
	shl.b32 	%r26, %r43, 4;
	mul.wide.s32 	%rd8, %r43, 4;
$L__BB3_21:
	setp.lt.u32 	%p17, %r18, 15;
	mov.f32 	%f253, 0f00000000;
	mov.b32 	%r93, 0;
	@%p17 bra 	$L__BB3_24;
	mov.u32 	%r70, shared_intermediate;
	add.s32 	%r89, %r70, 32;
	mov.f32 	%f253, 0f00000000;
	mov.u32 	%r90, %r88;
	mov.u32 	%r91, %r25;
$L__BB3_23:
	.pragma "nounroll";
	ld.shared.v4.f32 	{%f141, %f142, %f143, %f144}, [%r89+-32];
	mul.wide.s32 	%rd72, %r90, 4;
	add.s64 	%rd73, %rd4, %rd72;
	ld.global.nc.f32 	%f145, [%rd73];
	fma.rn.f32 	%f146, %f141, %f145, %f253;
	mul.wide.s32 	%rd74, %r43, 4;
	add.s64 	%rd75, %rd73, %rd74;
	ld.global.nc.f32 	%f147, [%rd75];
	fma.rn.f32 	%f148, %f142, %f147, %f146;
	add.s64 	%rd76, %rd75, %rd74;
	ld.global.nc.f32 	%f149, [%rd76];
	fma.rn.f32 	%f150, %f143, %f149, %f148;
	add.s64 	%rd77, %rd76, %rd74;
	ld.global.nc.f32 	%f151, [%rd77];
	fma.rn.f32 	%f152, %f144, %f151, %f150;
	ld.shared.v4.f32 	{%f153, %f154, %f155, %f156}, [%r89+-16];
	add.s64 	%rd78, %rd77, %rd74;
	ld.global.nc.f32 	%f157, [%rd78];
	fma.rn.f32 	%f158, %f153, %f157, %f152;
	add.s64 	%rd79, %rd78, %rd74;
	ld.global.nc.f32 	%f159, [%rd79];
	fma.rn.f32 	%f160, %f154, %f159, %f158;
	add.s64 	%rd80, %rd79, %rd74;
	ld.global.nc.f32 	%f161, [%rd80];
	fma.rn.f32 	%f162, %f155, %f161, %f160;
	add.s64 	%rd81, %rd80, %rd74;
	ld.global.nc.f32 	%f163, [%rd81];
	fma.rn.f32 	%f164, %f156, %f163, %f162;
	ld.shared.v4.f32 	{%f165, %f166, %f167, %f168}, [%r89];
	add.s64 	%rd82, %rd81, %rd74;
	ld.global.nc.f32 	%f169, [%rd82];
	fma.rn.f32 	%f170, %f165, %f169, %f164;
	add.s64 	%rd83, %rd82, %rd74;
	ld.global.nc.f32 	%f171, [%rd83];
	fma.rn.f32 	%f172, %f166, %f171, %f170;
	add.s64 	%rd84, %rd83, %rd74;
	ld.global.nc.f32 	%f173, [%rd84];
	fma.rn.f32 	%f174, %f167, %f173, %f172;
	add.s64 	%rd85, %rd84, %rd74;
	ld.global.nc.f32 	%f175, [%rd85];
	fma.rn.f32 	%f176, %f168, %f175, %f174;
	ld.shared.v4.f32 	{%f177, %f178, %f179, %f180}, [%r89+16];
	add.s64 	%rd86, %rd85, %rd74;
	ld.global.nc.f32 	%f181, [%rd86];
	fma.rn.f32 	%f182, %f177, %f181, %f176;
	add.s64 	%rd87, %rd86, %rd74;
	ld.global.nc.f32 	%f183, [%rd87];
	fma.rn.f32 	%f184, %f178, %f183, %f182;
	add.s64 	%rd88, %rd87, %rd74;
	ld.global.nc.f32 	%f185, [%rd88];
	fma.rn.f32 	%f186, %f179, %f185, %f184;
	add.s64 	%rd89, %rd88, %rd74;
	ld.global.nc.f32 	%f187, [%rd89];
	fma.rn.f32 	%f253, %f180, %f187, %f186;
	add.s32 	%r91, %r91, 16;
	add.s32 	%r90, %r90, %r26;
	add.s32 	%r89, %r89, 64;
	setp.ne.s32 	%p18, %r91, 0;
	mov.u32 	%r93, %r23;
	@%p18 bra 	$L__BB3_23;
$L__BB3_24:
	setp.eq.s32 	%p19, %r19, 0;
	@%p19 bra 	$L__BB3_34;
	setp.lt.u32 	%p20, %r20, 7;
	@%p20 bra 	$L__BB3_27;
	shl.b32 	%r71, %r93, 2;
	mov.u32 	%r72, shared_intermediate;
	add.s32 	%r73, %r72, %r71;
	ld.shared.f32 	%f189, [%r73];
	mad.lo.s32 	%r74, %r93, %r43, %r88;
	mul.wide.s32 	%rd90, %r74, 4;
	add.s64 	%rd91, %rd4, %rd90;
	ld.global.nc.f32 	%f190, [%rd91];
	fma.rn.f32 	%f191, %f189, %f190, %f253;
	ld.shared.f32 	%f192, [%r73+4];
	mul.wide.s32 	%rd92, %r43, 4;
	add.s64 	%rd93, %rd91, %rd92;
	ld.global.nc.f32 	%f193, [%rd93];
	fma.rn.f32 	%f194, %f192, %f193, %f191;
	ld.shared.f32 	%f195, [%r73+8];
	add.s64 	%rd94, %rd93, %rd92;
	ld.global.nc.f32 	%f196, [%rd94];
	fma.rn.f32 	%f197, %f195, %f196, %f194;
	ld.shared.f32 	%f198, [%r73+12];
	add.s64 	%rd95, %rd94, %rd92;
	ld.global.nc.f32 	%f199, [%rd95];
	fma.rn.f32 	%f200, %f198, %f199, %f197;
	ld.shared.f32 	%f201, [%r73+16];
	add.s64 	%rd96, %rd95, %rd92;
	ld.global.nc.f32 	%f202, [%rd96];
	fma.rn.f32 	%f203, %f201, %f202, %f200;
	ld.shared.f32 	%f204, [%r73+20];
	add.s64 	%rd97, %rd96, %rd92;
	ld.global.nc.f32 	%f205, [%rd97];
	fma.rn.f32 	%f206, %f204, %f205, %f203;
	ld.shared.f32 	%f207, [%r73+24];
	add.s64 	%rd98, %rd97, %rd92;
	ld.global.nc.f32 	%f208, [%rd98];
	fma.rn.f32 	%f209, %f207, %f208, %f206;
	ld.shared.f32 	%f210, [%r73+28];
	add.s64 	%rd99, %rd98, %rd92;
	ld.global.nc.f32 	%f211, [%rd99];
	fma.rn.f32 	%f253, %f210, %f211, %f209;
	add.s32 	%r93, %r93, 8;
$L__BB3_27:
	setp.eq.s32 	%p21, %r21, 0;
	@%p21 bra 	$L__BB3_34;
	setp.lt.u32 	%p22, %r22, 3;
	@%p22 bra 	$L__BB3_30;
	shl.b32 	%r75, %r93, 2;
	mov.u32 	%r76, shared_intermediate;
	add.s32 	%r77, %r76, %r75;
	ld.shared.f32 	%f213, [%r77];
	mad.lo.s32 	%r78, %r93, %r43, %r88;
	mul.wide.s32 	%rd100, %r78, 4;
	add.s64 	%rd101, %rd4, %rd100;
	ld.global.nc.f32 	%f214, [%rd101];
	fma.rn.f32 	%f215, %f213, %f214, %f253;
	ld.shared.f32 	%f216, [%r77+4];
	add.s64 	%rd103, %rd101, %rd8;
	ld.global.nc.f32 	%f217, [%rd103];
	fma.rn.f32 	%f218, %f216, %f217, %f215;
	ld.shared.f32 	%f219, [%r77+8];
	add.s64 	%rd104, %rd103, %rd8;
	ld.global.nc.f32 	%f220, [%rd104];
	fma.rn.f32 	%f221, %f219, %f220, %f218;
	ld.shared.f32 	%f222, [%r77+12];
	add.s64 	%rd105, %rd104, %rd8;
	ld.global.nc.f32 	%f223, [%rd105];
	fma.rn.f32 	%f253, %f222, %f223, %f221;
	add.s32 	%r93, %r93, 4;
$L__BB3_30:
	setp.eq.s32 	%p23, %r24, 0;
	@%p23 bra 	$L__BB3_34;
	setp.eq.s32 	%p24, %r24, 1;
	shl.b32 	%r79, %r93, 2;
	mov.u32 	%r80, shared_intermediate;
	add.s32 	%r39, %r80, %r79;
	ld.shared.f32 	%f224, [%r39];
	mad.lo.s32 	%r81, %r93, %r43, %r88;
	mul.wide.s32 	%rd106, %r81, 4;
	add.s64 	%rd7, %rd4, %rd106;
	ld.global.nc.f32 	%f225, [%rd7];
	fma.rn.f32 	%f253, %f224, %f225, %f253;
	@%p24 bra 	$L__BB3_34;
	setp.eq.s32 	%p25, %r24, 2;
	ld.shared.f32 	%f226, [%r39+4];
	add.s64 	%rd9, %rd7, %rd8;
	ld.global.nc.f32 	%f227, [%rd9];
	fma.rn.f32 	%f253, %f226, %f227, %f253;
	@%p25 bra 	$L__BB3_34;
	ld.shared.f32 	%f228, [%r39+8];
	add.s64 	%rd107, %rd9, %rd8;
	ld.global.nc.f32 	%f229, [%rd107];
	fma.rn.f32 	%f253, %f228, %f229, %f253;
$L__BB3_34:
	cvt.s64.s32 	%rd108, %r88;
	add.s64 	%rd109, %rd108, %rd6;
	shl.b64 	%rd110, %rd109, 2;
	add.s64 	%rd111, %rd5, %rd110;
	st.global.f32 	[%rd111], %f253;
	add.s32 	%r88, %r88, %r17;
	setp.lt.s32 	%p26, %r88, %r43;
	@%p26 bra 	$L__BB3_21;
	bra.uni 	$L__BB3_36;
$L__BB3_35:
	cvt.s64.s32 	%rd68, %r88;
	add.s64 	%rd69, %rd68, %rd6;
	shl.b64 	%rd70, %rd69, 2;
	add.s64 	%rd71, %rd5, %rd70;
	mov.b32 	%r67, 0;
	st.global.u32 	[%rd71], %r67;
	add.s32 	%r88, %r88, %r17;
	setp.lt.s32 	%p16, %r88, %r43;
	@%p16 bra 	$L__BB3_35;
$L__BB3_36:
	ret;

}
	// .globl	_Z18swiglu_int8_kernelPfPKfPKaS3_S1_S1_iii
.visible .entry _Z18swiglu_int8_kernelPfPKfPKaS3_S1_S1_iii(
	.param .u64 .ptr .align 1 _Z18swiglu_int8_kernelPfPKfPKaS3_S1_S1_iii_param_0,
	.param .u64 .ptr .align 1 _Z18swiglu_int8_kernelPfPKfPKaS3_S1_S1_iii_param_1,
	.param .u64 .ptr .align 1 _Z18swiglu_int8_kernelPfPKfPKaS3_S1_S1_iii_param_2,
	.param .u64 .ptr .align 1 _Z18swiglu_int8_kernelPfPKfPKaS3_S1_S1_iii_param_3,
	.param .u64 .ptr .align 1 _Z18swiglu_int8_kernelPfPKfPKaS3_S1_S1_iii_param_4,
	.param .u64 .ptr .align 1 _Z18swiglu_int8_kernelPfPKfPKaS3_S1_S1_iii_param_5,
	.param .u32 _Z18swiglu_int8_kernelPfPKfPKaS3_S1_S1_iii_param_6,
	.param .u32 _Z18swiglu_int8_kernelPfPKfPKaS3_S1_S1_iii_param_7,
	.param .u32 _Z18swiglu_int8_kernelPfPKfPKaS3_S1_S1_iii_param_8
)
{
	.reg .pred 	%p<11>;
	.reg .b32 	%r<234>;
	.reg .b32 	%f<84>;
	.reg .b64 	%rd<66>;

	ld.param.u64 	%rd9, [_Z18swiglu_int8_kernelPfPKfPKaS3_S1_S1_iii_param_1];
	ld.param.u64 	%rd10, [_Z18swiglu_int8_kernelPfPKfPKaS3_S1_S1_iii_param_2];
	ld.param.u64 	%rd11, [_Z18swiglu_int8_kernelPfPKfPKaS3_S1_S1_iii_param_3];
	ld.param.u64 	%rd7, [_Z18swiglu_int8_kernelPfPKfPKaS3_S1_S1_iii_param_4];
	ld.param.u64 	%rd8, [_Z18swiglu_int8_kernelPfPKfPKaS3_S1_S1_iii_param_5];
	ld.param.u32 	%r45, [_Z18swiglu_int8_kernelPfPKfPKaS3_S1_S1_iii_param_6];
	ld.param.u32 	%r43, [_Z18swiglu_int8_kernelPfPKfPKaS3_S1_S1_iii_param_7];
	ld.param.u32 	%r46, [_Z18swiglu_int8_kernelPfPKfPKaS3_S1_S1_iii_param_8];
	cvta.to.global.u64 	%rd1, %rd9;
	cvta.to.global.u64 	%rd2, %rd11;
	cvta.to.global.u64 	%rd3, %rd10;
	mov.u32 	%r1, %ctaid.x;
	mov.u32 	%r47, %ctaid.y;
	mov.u32 	%r48, %ntid.x;
	mov.u32 	%r49, %tid.x;
	mad.lo.s32 	%r50, %r47, %r48, %r49;
	setp.ge.s32 	%p1, %r1, %r45;
	setp.ge.s32 	%p2, %r50, %r46;
	or.pred  	%p3, %p1, %p2;
	@%p3 bra 	$L__BB4_12;
	cvta.to.global.u64 	%rd12, %rd7;
	cvta.to.global.u64 	%rd13, %rd8;
	mul.lo.s32 	%r51, %r43, %r1;
	cvt.s64.s32 	%rd4, %r51;
	mul.wide.u32 	%rd14, %r50, 4;
	add.s64 	%rd15, %rd12, %rd14;
	ld.global.nc.f32 	%f1, [%rd15];
	add.s64 	%rd16, %rd13, %rd14;
	ld.global.nc.f32 	%f2, [%rd16];
	shr.s32 	%r52, %r43, 31;
	shr.u32 	%r53, %r52, 30;
	add.s32 	%r54, %r43, %r53;
	shr.s32 	%r3, %r54, 2;
	setp.lt.s32 	%p4, %r43, 4;
	mov.f32 	%f82, 0f00000000;
	mov.f32 	%f83, %f82;
	@%p4 bra 	$L__BB4_11;
	shl.b32 	%r4, %r46, 2;
	add.s32 	%r57, %r3, -1;
	setp.lt.u32 	%p5, %r57, 3;
	mov.b32 	%r229, 0;
	mov.u32 	%r223, %r229;
	mov.u32 	%r222, %r229;
	@%p5 bra 	$L__BB4_5;
	and.b32  	%r59, %r3, 536870908;
	neg.s32 	%r219, %r59;
	shl.b32 	%r216, %r46, 3;
	mul.lo.s32 	%r215, %r46, 12;
	mov.b32 	%r214, 0;
	mov.u32 	%r217, %r4;
	mov.u32 	%r218, %r214;
	mov.u32 	%r223, %r214;
	mov.u32 	%r222, %r214;
$L__BB4_4:
	.pragma "nounroll";
	and.b32  	%r229, %r3, 536870908;
	cvt.u64.u32 	%rd17, %r218;
	add.s64 	%rd18, %rd17, %rd4;
	shl.b64 	%rd19, %rd18, 2;
	add.s64 	%rd20, %rd1, %rd19;
	ld.global.nc.f32 	%f8, [%rd20];
	mul.f32 	%f9, %f8, 0f42FE0000;
	cvt.rni.s32.f32 	%r92, %f9;
	and.b32  	%r93, %r92, 255;
	ld.global.nc.f32 	%f10, [%rd20+4];
	mul.f32 	%f11, %f10, 0f42FE0000;
	cvt.rni.s32.f32 	%r94, %f11;
	shl.b32 	%r95, %r94, 8;
	and.b32  	%r96, %r95, 65280;
	or.b32  	%r97, %r96, %r93;
	ld.global.nc.f32 	%f12, [%rd20+8];
	mul.f32 	%f13, %f12, 0f42FE0000;
	cvt.rni.s32.f32 	%r98, %f13;
	shl.b32 	%r99, %r98, 16;
	and.b32  	%r100, %r99, 16711680;
	or.b32  	%r101, %r100, %r97;
	ld.global.nc.f32 	%f14, [%rd20+12];
	mul.f32 	%f15, %f14, 0f42FE0000;
	cvt.rni.s32.f32 	%r102, %f15;
	shl.b32 	%r103, %r102, 24;
	or.b32  	%r65, %r103, %r101;
	cvt.s64.s32 	%rd21, %r214;
	shl.b32 	%r104, %r50, 2;
	cvt.u64.u32 	%rd22, %r104;
	add.s64 	%rd23, %rd21, %rd22;
	add.s64 	%rd24, %rd3, %rd23;
	ld.global.nc.u32 	%r62, [%rd24];
	add.s64 	%rd25, %rd2, %rd23;
	ld.global.nc.u32 	%r66, [%rd25];
	// begin inline asm
	dp4a.s32.s32 %r60, %r65, %r62, %r222;
	// end inline asm
	// begin inline asm
	dp4a.s32.s32 %r64, %r65, %r66, %r223;
	// end inline asm
	ld.global.nc.f32 	%f16, [%rd20+16];
	mul.f32 	%f17, %f16, 0f42FE0000;
	cvt.rni.s32.f32 	%r105, %f17;
	and.b32  	%r106, %r105, 255;
	ld.global.nc.f32 	%f18, [%rd20+20];
	mul.f32 	%f19, %f18, 0f42FE0000;
	cvt.rni.s32.f32 	%r107, %f19;
	shl.b32 	%r108, %r107, 8;
	and.b32  	%r109, %r108, 65280;
	or.b32  	%r110, %r109, %r106;
	ld.global.nc.f32 	%f20, [%rd20+24];
	mul.f32 	%f21, %f20, 0f42FE0000;
	cvt.rni.s32.f32 	%r111, %f21;
	shl.b32 	%r112, %r111, 16;
	and.b32  	%r113, %r112, 16711680;
	or.b32  	%r114, %r113, %r110;
	ld.global.nc.f32 	%f22, [%rd20+28];
	mul.f32 	%f23, %f22, 0f42FE0000;
	cvt.rni.s32.f32 	%r115, %f23;
	shl.b32 	%r116, %r115, 24;
	or.b32  	%r73, %r116, %r114;
	cvt.s64.s32 	%rd26, %r217;
	add.s64 	%rd27, %rd26, %rd22;
	add.s64 	%rd28, %rd3, %rd27;
	ld.global.nc.u32 	%r70, [%rd28];
	add.s64 	%rd29, %rd2, %rd27;
	ld.global.nc.u32 	%r74, [%rd29];
	// begin inline asm
	dp4a.s32.s32 %r68, %r73, %r70, %r60;
	// end inline asm
	// begin inline asm
	dp4a.s32.s32 %r72, %r73, %r74, %r64;
	// end inline asm
	ld.global.nc.f32 	%f24, [%rd20+32];
	mul.f32 	%f25, %f24, 0f42FE0000;
	cvt.rni.s32.f32 	%r117, %f25;
	and.b32  	%r118, %r117, 255;
	ld.global.nc.f32 	%f26, [%rd20+36];
	mul.f32 	%f27, %f26, 0f42FE0000;
	cvt.rni.s32.f32 	%r119, %f27;
	shl.b32 	%r120, %r119, 8;
	and.b32  	%r121, %r120, 65280;
	or.b32  	%r122, %r121, %r118;
	ld.global.nc.f32 	%f28, [%rd20+40];
	mul.f32 	%f29, %f28, 0f42FE0000;
	cvt.rni.s32.f32 	%r123, %f29;
	shl.b32 	%r124, %r123, 16;
	and.b32  	%r125, %r124, 16711680;
	or.b32  	%r126, %r125, %r122;
	ld.global.nc.f32 	%f30, [%rd20+44];
	mul.f32 	%f31, %f30, 0f42FE0000;
	cvt.rni.s32.f32 	%r127, %f31;
	shl.b32 	%r128, %r127, 24;
	or.b32  	%r81, %r128, %r126;
	cvt.s64.s32 	%rd30, %r216;
	add.s64 	%rd31, %rd30, %rd22;
	add.s64 	%rd32, %rd3, %rd31;
	ld.global.nc.u32 	%r78, [%rd32];
	add.s64 	%rd33, %rd2, %rd31;
	ld.global.nc.u32 	%r82, [%rd33];
	// begin inline asm
	dp4a.s32.s32 %r76, %r81, %r78, %r68;
	// end inline asm
	// begin inline asm
	dp4a.s32.s32 %r80, %r81, %r82, %r72;
	// end inline asm
	ld.global.nc.f32 	%f32, [%rd20+48];
	mul.f32 	%f33, %f32, 0f42FE0000;
	cvt.rni.s32.f32 	%r129, %f33;
	and.b32  	%r130, %r129, 255;
	ld.global.nc.f32 	%f34, [%rd20+52];
	mul.f32 	%f35, %f34, 0f42FE0000;
	cvt.rni.s32.f32 	%r131, %f35;
	shl.b32 	%r132, %r131, 8;
	and.b32  	%r133, %r132, 65280;
	or.b32  	%r134, %r133, %r130;
	ld.global.nc.f32 	%f36, [%rd20+56];
	mul.f32 	%f37, %f36, 0f42FE0000;
	cvt.rni.s32.f32 	%r135, %f37;
	shl.b32 	%r136, %r135, 16;
	and.b32  	%r137, %r136, 16711680;
	or.b32  	%r138, %r137, %r134;
	ld.global.nc.f32 	%f38, [%rd20+60];
	mul.f32 	%f39, %f38, 0f42FE0000;
	cvt.rni.s32.f32 	%r139, %f39;
	shl.b32 	%r140, %r139, 24;
	or.b32  	%r89, %r140, %r138;
	cvt.s64.s32 	%rd34, %r215;
	add.s64 	%rd35, %rd34, %rd22;
	add.s64 	%rd36, %rd3, %rd35;
	ld.global.nc.u32 	%r86, [%rd36];
	add.s64 	%rd37, %rd2, %rd35;
	ld.global.nc.u32 	%r90, [%rd37];
	// begin inline asm
	dp4a.s32.s32 %r222, %r89, %r86, %r76;
	// end inline asm
	// begin inline asm
	dp4a.s32.s32 %r223, %r89, %r90, %r80;
	// end inline asm
	add.s32 	%r219, %r219, 4;
	add.s32 	%r218, %r218, 16;
	shl.b32 	%r141, %r46, 4;
	add.s32 	%r217, %r217, %r141;
	add.s32 	%r216, %r216, %r141;
	add.s32 	%r215, %r215, %r141;
	add.s32 	%r214, %r214, %r141;
	setp.ne.s32 	%p6, %r219, 0;
	@%p6 bra 	$L__BB4_4;
$L__BB4_5:
	and.b32  	%r30, %r3, 3;
	setp.eq.s32 	%p7, %r30, 0;
	@%p7 bra 	$L__BB4_10;
	shl.b32 	%r143, %r50, 2;
	cvt.u64.u32 	%rd5, %r143;
	setp.eq.s32 	%p8, %r30, 1;
	@%p8 bra 	$L__BB4_8;
	shl.b32 	%r160, %r229, 2;
	cvt.u64.u32 	%rd38, %r160;
	add.s64 	%rd39, %rd38, %rd4;
	shl.b64 	%rd40, %rd39, 2;
	add.s64 	%rd41, %rd1, %rd40;
	ld.global.nc.f32 	%f40, [%rd41];
	mul.f32 	%f41, %f40, 0f42FE0000;
	cvt.rni.s32.f32 	%r161, %f41;
	and.b32  	%r162, %r161, 255;
	ld.global.nc.f32 	%f42, [%rd41+4];
	mul.f32 	%f43, %f42, 0f42FE0000;
	cvt.rni.s32.f32 	%r163, %f43;
	shl.b32 	%r164, %r163, 8;
	and.b32  	%r165, %r164, 65280;
	or.b32  	%r166, %r165, %r162;
	ld.global.nc.f32 	%f44, [%rd41+8];
	mul.f32 	%f45, %f44, 0f42FE0000;
	cvt.rni.s32.f32 	%r167, %f45;
	shl.b32 	%r168, %r167, 16;
	and.b32  	%r169, %r168, 16711680;
	or.b32  	%r170, %r169, %r166;
	ld.global.nc.f32 	%f46, [%rd41+12];
	mul.f32 	%f47, %f46, 0f42FE0000;
	cvt.rni.s32.f32 	%r171, %f47;
	shl.b32 	%r172, %r171, 24;
	or.b32  	%r149, %r172, %r170;
	mul.lo.s32 	%r173, %r4, %r229;
	cvt.s64.s32 	%rd42, %r173;
	add.s64 	%rd43, %rd42, %rd5;
	add.s64 	%rd44, %rd3, %rd43;
	ld.global.nc.u32 	%r146, [%rd44];
	add.s64 	%rd45, %rd2, %rd43;
	ld.global.nc.u32 	%r150, [%rd45];
	// begin inline asm
	dp4a.s32.s32 %r144, %r149, %r146, %r222;
	// end inline asm
	// begin inline asm
	dp4a.s32.s32 %r148, %r149, %r150, %r223;
	// end inline asm
	add.s32 	%r174, %r160, 4;
	cvt.u64.u32 	%rd46, %r174;
	add.s64 	%rd47, %rd46, %rd4;
	shl.b64 	%rd48, %rd47, 2;
	add.s64 	%rd49, %rd1, %rd48;
	ld.global.nc.f32 	%f48, [%rd49];
	mul.f32 	%f49, %f48, 0f42FE0000;
	cvt.rni.s32.f32 	%r175, %f49;
	and.b32  	%r176, %r175, 255;
	ld.global.nc.f32 	%f50, [%rd49+4];
	mul.f32 	%f51, %f50, 0f42FE0000;
	cvt.rni.s32.f32 	%r177, %f51;
	shl.b32 	%r178, %r177, 8;
	and.b32  	%r179, %r178, 65280;
	or.b32  	%r180, %r179, %r176;
	ld.global.nc.f32 	%f52, [%rd49+8];
	mul.f32 	%f53, %f52, 0f42FE0000;
	cvt.rni.s32.f32 	%r181, %f53;
	shl.b32 	%r182, %r181, 16;
	and.b32  	%r183, %r182, 16711680;
	or.b32  	%r184, %r183, %r180;
	ld.global.nc.f32 	%f54, [%rd49+12];
	mul.f32 	%f55, %f54, 0f42FE0000;
	cvt.rni.s32.f32 	%r185, %f55;
	shl.b32 	%r186, %r185, 24;
	or.b32  	%r157, %r186, %r184;
	add.s32 	%r187, %r173, %r4;
	cvt.s64.s32 	%rd50, %r187;
	add.s64 	%rd51, %rd50, %rd5;
	add.s64 	%rd52, %rd3, %rd51;
	ld.global.nc.u32 	%r154, [%rd52];
	add.s64 	%rd53, %rd2, %rd51;
	ld.global.nc.u32 	%r158, [%rd53];
	// begin inline asm
	dp4a.s32.s32 %r222, %r157, %r154, %r144;
	// end inline asm
	// begin inline asm
	dp4a.s32.s32 %r223, %r157, %r158, %r148;
	// end inline asm
	add.s32 	%r229, %r229, 2;
$L__BB4_8:
	and.b32  	%r188, %r3, 1;
	setp.eq.b32 	%p9, %r188, 1;
	not.pred 	%p10, %p9;
	@%p10 bra 	$L__BB4_10;
	shl.b32 	%r197, %r229, 2;
	cvt.u64.u32 	%rd54, %r197;
	add.s64 	%rd55, %rd54, %rd4;
	shl.b64 	%rd56, %rd55, 2;
	add.s64 	%rd57, %rd1, %rd56;
	ld.global.nc.f32 	%f56, [%rd57];
	mul.f32 	%f57, %f56, 0f42FE0000;
	cvt.rni.s32.f32 	%r198, %f57;
	and.b32  	%r199, %r198, 255;
	ld.global.nc.f32 	%f58, [%rd57+4];
	mul.f32 	%f59, %f58, 0f42FE0000;
	cvt.rni.s32.f32 	%r200, %f59;
	shl.b32 	%r201, %r200, 8;
	and.b32  	%r202, %r201, 65280;
	or.b32  	%r203, %r202, %r199;
	ld.global.nc.f32 	%f60, [%rd57+8];
	mul.f32 	%f61, %f60, 0f42FE0000;
	cvt.rni.s32.f32 	%r204, %f61;
	shl.b32 	%r205, %r204, 16;
	and.b32  	%r206, %r205, 16711680;
	or.b32  	%r207, %r206, %r203;
	ld.global.nc.f32 	%f62, [%rd57+12];
	mul.f32 	%f63, %f62, 0f42FE0000;
	cvt.rni.s32.f32 	%r208, %f63;
	shl.b32 	%r209, %r208, 24;
	or.b32  	%r194, %r209, %r207;
	mul.lo.s32 	%r210, %r4, %r229;
	cvt.s64.s32 	%rd58, %r210;
	add.s64 	%rd59, %rd58, %rd5;
	add.s64 	%rd60, %rd3, %rd59;
	ld.global.nc.u32 	%r191, [%rd60];
	add.s64 	%rd61, %rd2, %rd59;
	ld.global.nc.u32 	%r195, [%rd61];
	// begin inline asm
	dp4a.s32.s32 %r222, %r194, %r191, %r222;
	// end inline asm
	// begin inline asm
	dp4a.s32.s32 %r223, %r194, %r195, %r223;
	// end inline asm
$L__BB4_10:
	cvt.rn.f32.s32 	%f82, %r222;
	cvt.rn.f32.s32 	%f83, %r223;
$L__BB4_11:
	ld.param.u64 	%rd65, [_Z18swiglu_int8_kernelPfPKfPKaS3_S1_S1_iii_param_0];
	mul.f32 	%f64, %f1, %f82;
	div.rn.f32 	%f65, %f64, 0f467C0400;
	mul.f32 	%f66, %f2, %f83;
	div.rn.f32 	%f67, %f66, 0f467C0400;
	fma.rn.f32 	%f68, %f65, 0fBBBB989D, 0f3F000000;
	cvt.sat.f32.f32 	%f69, %f68;
	mov.f32 	%f70, 0f4B400001;
	mov.f32 	%f71, 0f437C0000;
	fma.rm.f32 	%f72, %f69, %f71, %f70;
	add.f32 	%f73, %f72, 0fCB40007F;
	neg.f32 	%f74, %f73;
	fma.rn.f32 	%f75, %f65, 0fBFB8AA3B, %f74;
	fma.rn.f32 	%f76, %f65, 0fB2A57060, %f75;
	mov.b32 	%r211, %f72;
	shl.b32 	%r212, %r211, 23;
	mov.b32 	%f77, %r212;
	ex2.approx.ftz.f32 	%f78, %f76;
	fma.rn.f32 	%f79, %f78, %f77, 0f3F800000;
	div.rn.f32 	%f80, %f65, %f79;
	mul.f32 	%f81, %f67, %f80;
	mad.lo.s32 	%r213, %r46, %r1, %r50;
	cvta.to.global.u64 	%rd62, %rd65;
	mul.wide.u32 	%rd63, %r213, 4;
	add.s64 	%rd64, %rd62, %rd63;
	st.global.f32 	[%rd64], %f81;
$L__BB4_12:
	ret;

}


// ===== COMPILED SASS (sm_100) =====

	.target	sm_100

	.elftype	@"ET_EXEC"


//--------------------- .note.nv.tkinfo           --------------------------
	.section	.note.nv.tkinfo,"",@"SHT_NOTE"
	.sectionflags	@"SHF_NOTE_NV_TKINFO"
	.tkinfo
        /*0018*/ 	.word	0x00000002
        /*0030*/ 	.string	""
        /*0030*/ 	.string	"ptxas"
        /*0030*/ 	.string	"Cuda compilation tools, release 13.0, V13.0.88"
        /*0030*/ 	.string	"Build cuda_13.0.r13.0/compiler.36424714_0"
        /*0030*/ 	.string	"-arch sm_100 -m 64 "



//--------------------- .note.nv.cuinfo           --------------------------
	.section	.note.nv.cuinfo,"",@"SHT_NOTE"
	.sectionflags	@"SHF_NOTE_NV_CUINFO"
        /*0018*/ 	.short	0x0002
        /*001a*/ 	.short	0x0064
        /*001c*/ 	.short	0x0082
	.zero		2


//--------------------- .nv.info                  --------------------------
	.section	.nv.info,"",@"SHT_CUDA_INFO"
	.align	4


	//----- nvinfo : EIATTR_REGCOUNT
	.align		4
        /*0000*/ 	.byte	0x04, 0x2f
        /*0002*/ 	.short	(.L_1 - .L_0)
	.align		4
.L_0:
        /*0004*/ 	.word	index@(_Z23swiglu_fused_kernel_f32PfPKfS1_S1_iii)
        /*0008*/ 	.word	0x00000020


	//----- nvinfo : EIATTR_FRAME_SIZE
	.align		4
.L_1:
        /*000c*/ 	.byte	0x04, 0x11
        /*000e*/ 	.short	(.L_3 - .L_2)
	.align		4
.L_2:
        /*0010*/ 	.word	index@($__internal_3_$__cuda_sm3x_div_rn_noftz_f32_slowpath)
        /*0014*/ 	.word	0x00000000


	//----- nvinfo : EIATTR_FRAME_SIZE
	.align		4
.L_3:
        /*0018*/ 	.byte	0x04, 0x11
        /*001a*/ 	.short	(.L_5 - .L_4)
	.align		4
.L_4:
        /*001c*/ 	.word	index@(_Z23swiglu_fused_kernel_f32PfPKfS1_S1_iii)
        /*0020*/ 	.word	0x00000000


	//----- nvinfo : EIATTR_REGCOUNT
	.align		4
.L_5:
        /*0024*/ 	.byte	0x04, 0x2f
        /*0026*/ 	.short	(.L_7 - .L_6)
	.align		4
.L_6:
        /*0028*/ 	.word	index@(_Z20down_proj_kernel_f32PfPKfS1_iii)
        /*002c*/ 	.word	0x00000020


	//----- nvinfo : EIATTR_FRAME_SIZE
	.align		4
.L_7:
        /*0030*/ 	.byte	0x04, 0x11
        /*0032*/ 	.short	(.L_9 - .L_8)
	.align		4
.L_8:
        /*0034*/ 	.word	index@(_Z20down_proj_kernel_f32PfPKfS1_iii)
        /*0038*/ 	.word	0x00000000


	//----- nvinfo : EIATTR_REGCOUNT
	.align		4
.L_9:
        /*003c*/ 	.byte	0x04, 0x2f
        /*003e*/ 	.short	(.L_11 - .L_10)
	.align		4
.L_10:
        /*0040*/ 	.word	index@(_Z23swiglu_tiled_kernel_f32PfPKfS1_S1_iii)
        /*0044*/ 	.word	0x00000020


	//----- nvinfo : EIATTR_FRAME_SIZE
	.align		4
.L_11:
        /*0048*/ 	.byte	0x04, 0x11
        /*004a*/ 	.short	(.L_13 - .L_12)
	.align		4
.L_12:
        /*004c*/ 	.word	index@($__internal_2_$__cuda_sm3x_div_rn_noftz_f32_slowpath)
        /*0050*/ 	.word	0x00000000


	//----- nvinfo : EIATTR_FRAME_SIZE
	.align		4
.L_13:
        /*0054*/ 	.byte	0x04, 0x11
        /*0056*/ 	.short	(.L_15 - .L_14)
	.align		4
.L_14:
        /*0058*/ 	.word	index@(_Z23swiglu_tiled_kernel_f32PfPKfS1_S1_iii)
        /*005c*/ 	.word	0x00000000


	//----- nvinfo : EIATTR_REGCOUNT
	.align		4
.L_15:
        /*0060*/ 	.byte	0x04, 0x2f
        /*0062*/ 	.short	(.L_17 - .L_16)
	.align		4
.L_16:
        /*0064*/ 	.word	index@(_Z26ffn_fused_small_kernel_f32PfPKfS1_S1_S1_iii)
        /*0068*/ 	.word	0x00000020


	//----- nvinfo : EIATTR_FRAME_SIZE
	.align		4
.L_17:
        /*006c*/ 	.byte	0x04, 0x11
        /*006e*/ 	.short	(.L_19 - .L_18)
	.align		4
.L_18:
        /*0070*/ 	.word	index@($__internal_1_$__cuda_sm3x_div_rn_noftz_f32_slowpath)
        /*0074*/ 	.word	0x00000000


	//----- nvinfo : EIATTR_FRAME_SIZE
	.align		4
.L_19:
        /*0078*/ 	.byte	0x04, 0x11
        /*007a*/ 	.short	(.L_21 - .L_20)
	.align		4
.L_20:
        /*007c*/ 	.word	index@(_Z26ffn_fused_small_kernel_f32PfPKfS1_S1_S1_iii)
        /*0080*/ 	.word	0x00000000


	//----- nvinfo : EIATTR_REGCOUNT
	.align		4
.L_21:
        /*0084*/ 	.byte	0x04, 0x2f
        /*0086*/ 	.short	(.L_23 - .L_22)
	.align		4
.L_22:
        /*0088*/ 	.word	index@(_Z18swiglu_int8_kernelPfPKfPKaS3_S1_S1_iii)
        /*008c*/ 	.word	0x00000020


	//----- nvinfo : EIATTR_FRAME_SIZE
	.align		4
.L_23:
        /*0090*/ 	.byte	0x04, 0x11
        /*0092*/ 	.short	(.L_25 - .L_24)
	.align		4
.L_24:
        /*0094*/ 	.word	index@($__internal_0_$__cuda_sm3x_div_rn_noftz_f32_slowpath)
        /*0098*/ 	.word	0x00000000


	//----- nvinfo : EIATTR_FRAME_SIZE
	.align		4
.L_25:
        /*009c*/ 	.byte	0x04, 0x11
        /*009e*/ 	.short	(.L_27 - .L_26)
	.align		4
.L_26:
        /*00a0*/ 	.word	index@(_Z18swiglu_int8_kernelPfPKfPKaS3_S1_S1_iii)
        /*00a4*/ 	.word	0x00000000


	//----- nvinfo : EIATTR_MIN_STACK_SIZE
	.align		4
.L_27:
        /*00a8*/ 	.byte	0x04, 0x12
        /*00aa*/ 	.short	(.L_29 - .L_28)
	.align		4
.L_28:
        /*00ac*/ 	.word	index@(_Z18swiglu_int8_kernelPfPKfPKaS3_S1_S1_iii)
        /*00b0*/ 	.word	0x00000000


	//----- nvinfo : EIATTR_MIN_STACK_SIZE
	.align		4
.L_29:
        /*00b4*/ 	.byte	0x04, 0x12
        /*00b6*/ 	.short	(.L_31 - .L_30)
	.align		4
.L_30:
        /*00b8*/ 	.word	index@(_Z26ffn_fused_small_kernel_f32PfPKfS1_S1_S1_iii)
        /*00bc*/ 	.word	0x00000000


	//----- nvinfo : EIATTR_MIN_STACK_SIZE
	.align		4
.L_31:
        /*00c0*/ 	.byte	0x04, 0x12
        /*00c2*/ 	.short	(.L_33 - .L_32)
	.align		4
.L_32:
        /*00c4*/ 	.word	index@(_Z23swiglu_tiled_kernel_f32PfPKfS1_S1_iii)
        /*00c8*/ 	.word	0x00000000


	//----- nvinfo : EIATTR_MIN_STACK_SIZE
	.align		4
.L_33:
        /*00cc*/ 	.byte	0x04, 0x12
        /*00ce*/ 	.short	(.L_35 - .L_34)
	.align		4
.L_34:
        /*00d0*/ 	.word	index@(_Z20down_proj_kernel_f32PfPKfS1_iii)
        /*00d4*/ 	.word	0x00000000


	//----- nvinfo : EIATTR_MIN_STACK_SIZE
	.align		4
.L_35:
        /*00d8*/ 	.byte	0x04, 0x12
        /*00da*/ 	.short	(.L_37 - .L_36)
	.align		4
.L_36:
        /*00dc*/ 	.word	index@(_Z23swiglu_fused_kernel_f32PfPKfS1_S1_iii)
        /*00e0*/ 	.word	0x00000000
.L_37:


//--------------------- .nv.compat                --------------------------
	.section	.nv.compat,"",@"SHT_CUDA_COMPAT_INFO"
	.align	4
        /*0000*/ 	.byte	0x02, 0x09, 0x00, 0x00, 0x02, 0x02, 0x01, 0x00, 0x02, 0x05, 0x05, 0x00, 0x03, 0x07, 0x01, 0x01
        /*0010*/ 	.byte	0x02, 0x03, 0x00, 0x00, 0x02, 0x06, 0x01, 0x00, 0x04, 0x0b, 0x08, 0x00, 0x01, 0x00, 0x00, 0x00
        /*0020*/ 	.byte	0x00, 0x00, 0x00, 0x00


//--------------------- .nv.info._Z18swiglu_int8_kernelPfPKfPKaS3_S1_S1_iii --------------------------
	.section	.nv.info._Z18swiglu_int8_kernelPfPKfPKaS3_S1_S1_iii,"",@"SHT_CUDA_INFO"
	.sectionflags	@""
	.align	4


	//----- nvinfo : EIATTR_CUDA_API_VERSION
	.align		4
        /*0000*/ 	.byte	0x04, 0x37
        /*0002*/ 	.short	(.L_39 - .L_38)
.L_38:
        /*0004*/ 	.word	0x00000082


	//----- nvinfo : EIATTR_KPARAM_INFO
	.align		4
.L_39:
        /*0008*/ 	.byte	0x04, 0x17
        /*000a*/ 	.short	(.L_41 - .L_40)
.L_40:
        /*000c*/ 	.word	0x00000000
        /*0010*/ 	.short	0x0008
        /*0012*/ 	.short	0x0038
        /*0014*/ 	.byte	0x00, 0xf0, 0x11, 0x00


	//----- nvinfo : EIATTR_KPARAM_INFO
	.align		4
.L_41:
        /*0018*/ 	.byte	0x04, 0x17
        /*001a*/ 	.short	(.L_43 - .L_42)
.L_42:
        /*001c*/ 	.word	0x00000000
        /*0020*/ 	.short	0x0007
        /*0022*/ 	.short	0x0034
        /*0024*/ 	.byte	0x00, 0xf0, 0x11, 0x00


	//----- nvinfo : EIATTR_KPARAM_INFO
	.align		4
.L_43:
        /*0028*/ 	.byte	0x04, 0x17
        /*002a*/ 	.short	(.L_45 - .L_44)
.L_44:
        /*002c*/ 	.word	0x00000000
        /*0030*/ 	.short	0x0006
        /*0032*/ 	.short	0x0030
        /*0034*/ 	.byte	0x00, 0xf0, 0x11, 0x00


	//----- nvinfo : EIATTR_KPARAM_INFO
	.align		4
.L_45:
        /*0038*/ 	.byte	0x04, 0x17
        /*003a*/ 	.short	(.L_47 - .L_46)
.L_46:
        /*003c*/ 	.word	0x00000000
        /*0040*/ 	.short	0x0005
        /*0042*/ 	.short	0x0028
        /*0044*/ 	.byte	0x00, 0xf5, 0x21, 0x00


	//----- nvinfo : EIATTR_KPARAM_INFO
	.align		4
.L_47:
        /*0048*/ 	.byte	0x04, 0x17
        /*004a*/ 	.short	(.L_49 - .L_48)
.L_48:
        /*004c*/ 	.word	0x00000000
        /*0050*/ 	.short	0x0004
        /*0052*/ 	.short	0x0020
        /*0054*/ 	.byte	0x00, 0xf5, 0x21, 0x00


	//----- nvinfo : EIATTR_KPARAM_INFO
	.align		4
.L_49:
        /*0058*/ 	.byte	0x04, 0x17
        /*005a*/ 	.short	(.L_51 - .L_50)
.L_50:
        /*005c*/ 	.word	0x00000000
        /*0060*/ 	.short	0x0003
        /*0062*/ 	.short	0x0018
        /*0064*/ 	.byte	0x00, 0xf5, 0x21, 0x00


	//----- nvinfo : EIATTR_KPARAM_INFO
	.align		4
.L_51:
        /*0068*/ 	.byte	0x04, 0x17
        /*006a*/ 	.short	(.L_53 - .L_52)
.L_52:
        /*006c*/ 	.word	0x00000000
        /*0070*/ 	.short	0x0002
        /*0072*/ 	.short	0x0010
        /*0074*/ 	.byte	0x00, 0xf5, 0x21, 0x00


	//----- nvinfo : EIATTR_KPARAM_INFO
	.align		4
.L_53:
        /*0078*/ 	.byte	0x04, 0x17
        /*007a*/ 	.short	(.L_55 - .L_54)
.L_54:
        /*007c*/ 	.word	0x00000000
        /*0080*/ 	.short	0x0001
        /*0082*/ 	.short	0x0008
        /*0084*/ 	.byte	0x00, 0xf5, 0x21, 0x00


	//----- nvinfo : EIATTR_KPARAM_INFO
	.align		4
.L_55:
        /*0088*/ 	.byte	0x04, 0x17
        /*008a*/ 	.short	(.L_57 - .L_56)
.L_56:
        /*008c*/ 	.word	0x00000000
        /*0090*/ 	.short	0x0000
        /*0092*/ 	.short	0x0000
        /*0094*/ 	.byte	0x00, 0xf5, 0x21, 0x00


	//----- nvinfo : EIATTR_SPARSE_MMA_MASK
	.align		4
.L_57:
        /*0098*/ 	.byte	0x03, 0x50
        /*009a*/ 	.short	0x0000


	//----- nvinfo : EIATTR_MAXREG_COUNT
	.align		4
        /*009c*/ 	.byte	0x03, 0x1b
        /*009e*/ 	.short	0x00ff


	//----- nvinfo : EIATTR_MERCURY_ISA_VERSION
	.align		4
        /*00a0*/ 	.byte	0x03, 0x5f
        /*00a2*/ 	.short	0x0101


	//----- nvinfo : EIATTR_VRC_CTA_INIT_COUNT
	.align		4
        /*00a4*/ 	.byte	0x02, 0x4a
	.zero		1
	.zero		1


	//----- nvinfo : EIATTR_EXIT_INSTR_OFFSETS
	.align		4
        /*00a8*/ 	.byte	0x04, 0x1c
        /*00aa*/ 	.short	(.L_59 - .L_58)


	//   ....[0]....
.L_58:
        /*00ac*/ 	.word	0x000000a0


	//   ....[1]....
        /*00b0*/ 	.word	0x00001670


	//----- nvinfo : EIATTR_CRS_STACK_SIZE
	.align		4
.L_59:
        /*00b4*/ 	.byte	0x04, 0x1e
        /*00b6*/ 	.short	(.L_61 - .L_60)
.L_60:
        /*00b8*/ 	.word	0x00000000


	//----- nvinfo : EIATTR_CBANK_PARAM_SIZE
	.align		4
.L_61:
        /*00bc*/ 	.byte	0x03, 0x19
        /*00be*/ 	.short	0x003c


	//----- nvinfo : EIATTR_PARAM_CBANK
	.align		4
        /*00c0*/ 	.byte	0x04, 0x0a
        /*00c2*/ 	.short	(.L_63 - .L_62)
	.align		4
.L_62:
        /*00c4*/ 	.word	index@(.nv.constant0._Z18swiglu_int8_kernelPfPKfPKaS3_S1_S1_iii)
        /*00c8*/ 	.short	0x0380
        /*00ca*/ 	.short	0x003c


	//----- nvinfo : EIATTR_SW_WAR
	.align		4
.L_63:
        /*00cc*/ 	.byte	0x04, 0x36
        /*00ce*/ 	.short	(.L_65 - .L_64)
.L_64:
        /*00d0*/ 	.word	0x00000008
.L_65:


//--------------------- .nv.info._Z26ffn_fused_small_kernel_f32PfPKfS1_S1_S1_iii --------------------------
	.section	.nv.info._Z26ffn_fused_small_kernel_f32PfPKfS1_S1_S1_iii,"",@"SHT_CUDA_INFO"
	.sectionflags	@""
	.align	4


	//----- nvinfo : EIATTR_CUDA_API_VERSION
	.align		4
        /*0000*/ 	.byte	0x04, 0x37
        /*0002*/ 	.short	(.L_67 - .L_66)
.L_66:
        /*0004*/ 	.word	0x00000082


	//----- nvinfo : EIATTR_KPARAM_INFO
	.align		4
.L_67:
        /*0008*/ 	.byte	0x04, 0x17
        /*000a*/ 	.short	(.L_69 - .L_68)
.L_68:
        /*000c*/ 	.word	0x00000000
        /*0010*/ 	.short	0x0007
        /*0012*/ 	.short	0x0030
        /*0014*/ 	.byte	0x00, 0xf0, 0x11, 0x00


	//----- nvinfo : EIATTR_KPARAM_INFO
	.align		4
.L_69:
        /*0018*/ 	.byte	0x04, 0x17
        /*001a*/ 	.short	(.L_71 - .L_70)
.L_70:
        /*001c*/ 	.word	0x00000000
        /*0020*/ 	.short	0x0006
        /*0022*/ 	.short	0x002c
        /*0024*/ 	.byte	0x00, 0xf0, 0x11, 0x00


	//----- nvinfo : EIATTR_KPARAM_INFO
	.align		4
.L_71:
        /*0028*/ 	.byte	0x04, 0x17
        /*002a*/ 	.short	(.L_73 - .L_72)
.L_72:
        /*002c*/ 	.word	0x00000000
        /*0030*/ 	.short	0x0005
        /*0032*/ 	.short	0x0028
        /*0034*/ 	.byte	0x00, 0xf0, 0x11, 0x00


	//----- nvinfo : EIATTR_KPARAM_INFO
	.align		4
.L_73:
        /*0038*/ 	.byte	0x04, 0x17
        /*003a*/ 	.short	(.L_75 - .L_74)
.L_74:
        /*003c*/ 	.word	0x00000000
        /*0040*/ 	.short	0x0004
        /*0042*/ 	.short	0x0020
        /*0044*/ 	.byte	0x00, 0xf5, 0x21, 0x00


	//----- nvinfo : EIATTR_KPARAM_INFO
	.align		4
.L_75:
        /*0048*/ 	.byte	0x04, 0x17
        /*004a*/ 	.short	(.L_77 - .L_76)
.L_76:
        /*004c*/ 	.word	0x00000000
        /*0050*/ 	.short	0x0003
        /*0052*/ 	.short	0x0018
        /*0054*/ 	.byte	0x00, 0xf5, 0x21, 0x00


	//----- nvinfo : EIATTR_KPARAM_INFO
	.align		4
.L_77:
        /*0058*/ 	.byte	0x04, 0x17
        /*005a*/ 	.short	(.L_79 - .L_78)
.L_78:
        /*005c*/ 	.word	0x00000000
        /*0060*/ 	.short	0x0002
        /*0062*/ 	.short	0x0010
        /*0064*/ 	.byte	0x00, 0xf5, 0x21, 0x00


	//----- nvinfo : EIATTR_KPARAM_INFO
	.align		4
.L_79:
        /*0068*/ 	.byte	0x04, 0x17
        /*006a*/ 	.short	(.L_81 - .L_80)
.L_80:
        /*006c*/ 	.word	0x00000000
        /*0070*/ 	.short	0x0001
        /*0072*/ 	.short	0x0008
        /*0074*/ 	.byte	0x00, 0xf5, 0x21, 0x00


	//----- nvinfo : EIATTR_KPARAM_INFO
	.align		4
.L_81:
        /*0078*/ 	.byte	0x04, 0x17
        /*007a*/ 	.short	(.L_83 - .L_82)
.L_82:
        /*007c*/ 	.word	0x00000000
        /*0080*/ 	.short	0x0000
        /*0082*/ 	.short	0x0000
        /*0084*/ 	.byte	0x00, 0xf5, 0x21, 0x00


	//----- nvinfo : EIATTR_SPARSE_MMA_MASK
	.align		4
.L_83:
        /*0088*/ 	.byte	0x03, 0x50
        /*008a*/ 	.short	0x0000


	//----- nvinfo : EIATTR_MAXREG_COUNT
	.align		4
        /*008c*/ 	.byte	0x03, 0x1b
        /*008e*/ 	.short	0x00ff


	//----- nvinfo : EIATTR_NUM_BARRIERS
	.align		4
        /*0090*/ 	.byte	0x02, 0x4c
        /*0092*/ 	.byte	0x01
	.zero		1


	//----- nvinfo : EIATTR_MERCURY_ISA_VERSION
	.align		4
        /*0094*/ 	.byte	0x03, 0x5f
        /*0096*/ 	.short	0x0101


	//----- nvinfo : EIATTR_UNUSED_LOAD_BYTE_OFFSET
	.align		4
        /*0098*/ 	.byte	0x04, 0x44
        /*009a*/ 	.short	(.L_85 - .L_84)


	//   ....[0]....
.L_84:
        /*009c*/ 	.word	0x00001b60
        /*00a0*/ 	.word	0x00000fff


	//----- nvinfo : EIATTR_VRC_CTA_INIT_COUNT
	.align		4
.L_85:
        /*00a4*/ 	.byte	0x02, 0x4a
	.zero		1
	.zero		1


	//----- nvinfo : EIATTR_EXIT_INSTR_OFFSETS
	.align		4
        /*00a8*/ 	.byte	0x04, 0x1c
        /*00aa*/ 	.short	(.L_87 - .L_86)


	//   ....[0]....
.L_86:
        /*00ac*/ 	.word	0x00000040


	//   ....[1]....
        /*00b0*/ 	.word	0x00001040


	//   ....[2]....
        /*00b4*/ 	.word	0x00001110


	//   ....[3]....
        /*00b8*/ 	.word	0x00001cb0


	//----- nvinfo : EIATTR_CRS_STACK_SIZE
	.align		4
.L_87:
        /*00bc*/ 	.byte	0x04, 0x1e
        /*00be*/ 	.short	(.L_89 - .L_88)
.L_88:
        /*00c0*/ 	.word	0x00000000


	//----- nvinfo : EIATTR_CBANK_PARAM_SIZE
	.align		4
.L_89:
        /*00c4*/ 	.byte	0x03, 0x19
        /*00c6*/ 	.short	0x0034


	//----- nvinfo : EIATTR_PARAM_CBANK
	.align		4
        /*00c8*/ 	.byte	0x04, 0x0a
        /*00ca*/ 	.short	(.L_91 - .L_90)
	.align		4
.L_90:
        /*00cc*/ 	.word	index@(.nv.constant0._Z26ffn_fused_small_kernel_f32PfPKfS1_S1_S1_iii)
        /*00d0*/ 	.short	0x0380
        /*00d2*/ 	.short	0x0034


	//----- nvinfo : EIATTR_SW_WAR
	.align		4
.L_91:
        /*00d4*/ 	.byte	0x04, 0x36
        /*00d6*/ 	.short	(.L_93 - .L_92)
.L_92:
        /*00d8*/ 	.word	0x00000008
.L_93:


//--------------------- .nv.info._Z23swiglu_tiled_kernel_f32PfPKfS1_S1_iii --------------------------
	.section	.nv.info._Z23swiglu_tiled_kernel_f32PfPKfS1_S1_iii,"",@"SHT_CUDA_INFO"
	.sectionflags	@""
	.align	4


	//----- nvinfo : EIATTR_CUDA_API_VERSION
	.align		4
        /*0000*/ 	.byte	0x04, 0x37
        /*0002*/ 	.short	(.L_95 - .L_94)
.L_94:
        /*0004*/ 	.word	0x00000082


	//----- nvinfo : EIATTR_KPARAM_INFO
	.align		4
.L_95:
        /*0008*/ 	.byte	0x04, 0x17
        /*000a*/ 	.short	(.L_97 - .L_96)
.L_96:
        /*000c*/ 	.word	0x00000000
        /*0010*/ 	.short	0x0006
        /*0012*/ 	.short	0x0028
        /*0014*/ 	.byte	0x00, 0xf0, 0x11, 0x00


	//----- nvinfo : EIATTR_KPARAM_INFO
	.align		4
.L_97:
        /*0018*/ 	.byte	0x04, 0x17
        /*001a*/ 	.short	(.L_99 - .L_98)
.L_98:
        /*001c*/ 	.word	0x00000000
        /*0020*/ 	.short	0x0005
        /*0022*/ 	.short	0x0024
        /*0024*/ 	.byte	0x00, 0xf0, 0x11, 0x00


	//----- nvinfo : EIATTR_KPARAM_INFO
	.align		4
.L_99:
        /*0028*/ 	.byte	0x04, 0x17
        /*002a*/ 	.short	(.L_101 - .L_100)
.L_100:
        /*002c*/ 	.word	0x00000000
        /*0030*/ 	.short	0x0004
        /*0032*/ 	.short	0x0020
        /*0034*/ 	.byte	0x00, 0xf0, 0x11, 0x00


	//----- nvinfo : EIATTR_KPARAM_INFO
	.align		4
.L_101:
        /*0038*/ 	.byte	0x04, 0x17
        /*003a*/ 	.short	(.L_103 - .L_102)
.L_102:
        /*003c*/ 	.word	0x00000000
        /*0040*/ 	.short	0x0003
        /*0042*/ 	.short	0x0018
        /*0044*/ 	.byte	0x00, 0xf5, 0x21, 0x00


	//----- nvinfo : EIATTR_KPARAM_INFO
	.align		4
.L_103:
        /*0048*/ 	.byte	0x04, 0x17
        /*004a*/ 	.short	(.L_105 - .L_104)
.L_104:
        /*004c*/ 	.word	0x00000000
        /*0050*/ 	.short	0x0002
        /*0052*/ 	.short	0x0010
        /*0054*/ 	.byte	0x00, 0xf5, 0x21, 0x00


	//----- nvinfo : EIATTR_KPARAM_INFO
	.align		4
.L_105:
        /*0058*/ 	.byte	0x04, 0x17
        /*005a*/ 	.short	(.L_107 - .L_106)
.L_106:
        /*005c*/ 	.word	0x00000000
        /*0060*/ 	.short	0x0001
        /*0062*/ 	.short	0x0008
        /*0064*/ 	.byte	0x00, 0xf5, 0x21, 0x00


	//----- nvinfo : EIATTR_KPARAM_INFO
	.align		4
.L_107:
        /*0068*/ 	.byte	0x04, 0x17
        /*006a*/ 	.short	(.L_109 - .L_108)
.L_108:
        /*006c*/ 	.word	0x00000000
        /*0070*/ 	.short	0x0000
        /*0072*/ 	.short	0x0000
        /*0074*/ 	.byte	0x00, 0xf5, 0x21, 0x00


	//----- nvinfo : EIATTR_SPARSE_MMA_MASK
	.align		4
.L_109:
        /*0078*/ 	.byte	0x03, 0x50
        /*007a*/ 	.short	0x0000


	//----- nvinfo : EIATTR_MAXREG_COUNT
	.align		4
        /*007c*/ 	.byte	0x03, 0x1b
        /*007e*/ 	.short	0x00ff


	//----- nvinfo : EIATTR_NUM_BARRIERS
	.align		4
        /*0080*/ 	.byte	0x02, 0x4c
        /*0082*/ 	.byte	0x01
	.zero		1


	//----- nvinfo : EIATTR_MERCURY_ISA_VERSION
	.align		4
        /*0084*/ 	.byte	0x03, 0x5f
        /*0086*/ 	.short	0x0101


	//----- nvinfo : EIATTR_VRC_CTA_INIT_COUNT
	.align		4
        /*0088*/ 	.byte	0x02, 0x4a
	.zero		1
	.zero		1


	//----- nvinfo : EIATTR_EXIT_INSTR_OFFSETS
	.align		4
        /*008c*/ 	.byte	0x04, 0x1c
        /*008e*/ 	.short	(.L_111 - .L_110)


	//   ....[0]....
.L_110:
        /*0090*/ 	.word	0x000000a0


	//   ....[1]....
        /*0094*/ 	.word	0x00000e40


	//----- nvinfo : EIATTR_CRS_STACK_SIZE
	.align		4
.L_111:
        /*0098*/ 	.byte	0x04, 0x1e
        /*009a*/ 	.short	(.L_113 - .L_112)
.L_112:
        /*009c*/ 	.word	0x00000000


	//----- nvinfo : EIATTR_CBANK_PARAM_SIZE
	.align		4
.L_113:
        /*00a0*/ 	.byte	0x03, 0x19
        /*00a2*/ 	.short	0x002c


	//----- nvinfo : EIATTR_PARAM_CBANK
	.align		4
        /*00a4*/ 	.byte	0x04, 0x0a
        /*00a6*/ 	.short	(.L_115 - .L_114)
	.align		4
.L_114:
        /*00a8*/ 	.word	index@(.nv.constant0._Z23swiglu_tiled_kernel_f32PfPKfS1_S1_iii)
        /*00ac*/ 	.short	0x0380
        /*00ae*/ 	.short	0x002c


	//----- nvinfo : EIATTR_SW_WAR
	.align		4
.L_115:
        /*00b0*/ 	.byte	0x04, 0x36
        /*00b2*/ 	.short	(.L_117 - .L_116)
.L_116:
        /*00b4*/ 	.word	0x00000008
.L_117:


//--------------------- .nv.info._Z20down_proj_kernel_f32PfPKfS1_iii --------------------------
	.section	.nv.info._Z20down_proj_kernel_f32PfPKfS1_iii,"",@"SHT_CUDA_INFO"
	.sectionflags	@""
	.align	4


	//----- nvinfo : EIATTR_CUDA_API_VERSION
	.align		4
        /*0000*/ 	.byte	0x04, 0x37
        /*0002*/ 	.short	(.L_119 - .L_118)
.L_118:
        /*0004*/ 	.word	0x00000082


	//----- nvinfo : EIATTR_KPARAM_INFO
	.align		4
.L_119:
        /*0008*/ 	.byte	0x04, 0x17
        /*000a*/ 	.short	(.L_121 - .L_120)
.L_120:
        /*000c*/ 	.word	0x00000000
        /*0010*/ 	.short	0x0005
        /*0012*/ 	.short	0x0020
        /*0014*/ 	.byte	0x00, 0xf0, 0x11, 0x00


	//----- nvinfo : EIATTR_KPARAM_INFO
	.align		4
.L_121:
        /*0018*/ 	.byte	0x04, 0x17
        /*001a*/ 	.short	(.L_123 - .L_122)
.L_122:
        /*001c*/ 	.word	0x00000000
        /*0020*/ 	.short	0x0004
        /*0022*/ 	.short	0x001c
        /*0024*/ 	.byte	0x00, 0xf0, 0x11, 0x00


	//----- nvinfo : EIATTR_KPARAM_INFO
	.align		4
.L_123:
        /*0028*/ 	.byte	0x04, 0x17
        /*002a*/ 	.short	(.L_125 - .L_124)
.L_124:
        /*002c*/ 	.word	0x00000000
        /*0030*/ 	.short	0x0003
        /*0032*/ 	.short	0x0018
        /*0034*/ 	.byte	0x00, 0xf0, 0x11, 0x00


	//----- nvinfo : EIATTR_KPARAM_INFO
	.align		4
.L_125:
        /*0038*/ 	.byte	0x04, 0x17
        /*003a*/ 	.short	(.L_127 - .L_126)
.L_126:
        /*003c*/ 	.word	0x00000000
        /*0040*/ 	.short	0x0002
        /*0042*/ 	.short	0x0010
        /*0044*/ 	.byte	0x00, 0xf5, 0x21, 0x00


	//----- nvinfo : EIATTR_KPARAM_INFO
	.align		4
.L_127:
        /*0048*/ 	.byte	0x04, 0x17
        /*004a*/ 	.short	(.L_129 - .L_128)
.L_128:
        /*004c*/ 	.word	0x00000000
        /*0050*/ 	.short	0x0001
        /*0052*/ 	.short	0x0008
        /*0054*/ 	.byte	0x00, 0xf5, 0x21, 0x00


	//----- nvinfo : EIATTR_KPARAM_INFO
	.align		4
.L_129:
        /*0058*/ 	.byte	0x04, 0x17
        /*005a*/ 	.short	(.L_131 - .L_130)
.L_130:
        /*005c*/ 	.word	0x00000000
        /*0060*/ 	.short	0x0000
        /*0062*/ 	.short	0x0000
        /*0064*/ 	.byte	0x00, 0xf5, 0x21, 0x00


	//----- nvinfo : EIATTR_SPARSE_MMA_MASK
	.align		4
.L_131:
        /*0068*/ 	.byte	0x03, 0x50
        /*006a*/ 	.short	0x0000


	//----- nvinfo : EIATTR_MAXREG_COUNT
	.align		4
        /*006c*/ 	.byte	0x03, 0x1b
        /*006e*/ 	.short	0x00ff


	//----- nvinfo : EIATTR_MERCURY_ISA_VERSION
	.align		4
        /*0070*/ 	.byte	0x03, 0x5f
        /*0072*/ 	.short	0x0101


	//----- nvinfo : EIATTR_VRC_CTA_INIT_COUNT
	.align		4
        /*0074*/ 	.byte	0x02, 0x4a
	.zero		1
	.zero		1


	//----- nvinfo : EIATTR_EXIT_INSTR_OFFSETS
	.align		4
        /*0078*/ 	.byte	0x04, 0x1c
        /*007a*/ 	.short	(.L_133 - .L_132)


	//   ....[0]....
.L_132:
        /*007c*/ 	.word	0x000000c0


	//   ....[1]....
        /*0080*/ 	.word	0x000014d0


	//----- nvinfo : EIATTR_CBANK_PARAM_SIZE
	.align		4
.L_133:
        /*0084*/ 	.byte	0x03, 0x19
        /*0086*/ 	.short	0x0024


	//----- nvinfo : EIATTR_PARAM_CBANK
	.align		4
        /*0088*/ 	.byte	0x04, 0x0a
        /*008a*/ 	.short	(.L_135 - .L_134)
	.align		4
.L_134:
        /*008c*/ 	.word	index@(.nv.constant0._Z20down_proj_kernel_f32PfPKfS1_iii)
        /*0090*/ 	.short	0x0380
        /*0092*/ 	.short	0x0024


	//----- nvinfo : EIATTR_SW_WAR
	.align		4
.L_135:
        /*0094*/ 	.byte	0x04, 0x36
        /*0096*/ 	.short	(.L_137 - .L_136)
.L_136:
        /*0098*/ 	.word	0x00000008
.L_137:


//--------------------- .nv.info._Z23swiglu_fused_kernel_f32PfPKfS1_S1_iii --------------------------
	.section	.nv.info._Z23swiglu_fused_kernel_f32PfPKfS1_S1_iii,"",@"SHT_CUDA_INFO"
	.sectionflags	@""
	.align	4


	//----- nvinfo : EIATTR_CUDA_API_VERSION
	.align		4
        /*0000*/ 	.byte	0x04, 0x37
        /*0002*/ 	.short	(.L_139 - .L_138)
.L_138:
        /*0004*/ 	.word	0x00000082


	//----- nvinfo : EIATTR_KPARAM_INFO
	.align		4
.L_139:
        /*0008*/ 	.byte	0x04, 0x17
        /*000a*/ 	.short	(.L_141 - .L_140)
.L_140:
        /*000c*/ 	.word	0x00000000
        /*0010*/ 	.short	0x0006
        /*0012*/ 	.short	0x0028
        /*0014*/ 	.byte	0x00, 0xf0, 0x11, 0x00


	//----- nvinfo : EIATTR_KPARAM_INFO
	.align		4
.L_141:
        /*0018*/ 	.byte	0x04, 0x17
        /*001a*/ 	.short	(.L_143 - .L_142)
.L_142:
        /*001c*/ 	.word	0x00000000
        /*0020*/ 	.short	0x0005
        /*0022*/ 	.short	0x0024
        /*0024*/ 	.byte	0x00, 0xf0, 0x11, 0x00


	//----- nvinfo : EIATTR_KPARAM_INFO
	.align		4
.L_143:
        /*0028*/ 	.byte	0x04, 0x17
        /*002a*/ 	.short	(.L_145 - .L_144)
.L_144:
        /*002c*/ 	.word	0x00000000
        /*0030*/ 	.short	0x0004
        /*0032*/ 	.short	0x0020
        /*0034*/ 	.byte	0x00, 0xf0, 0x11, 0x00


	//----- nvinfo : EIATTR_KPARAM_INFO
	.align		4
.L_145:
        /*0038*/ 	.byte	0x04, 0x17
        /*003a*/ 	.short	(.L_147 - .L_146)
.L_146:
        /*003c*/ 	.word	0x00000000
        /*0040*/ 	.short	0x0003
        /*0042*/ 	.short	0x0018
        /*0044*/ 	.byte	0x00, 0xf5, 0x21, 0x00


	//----- nvinfo : EIATTR_KPARAM_INFO
	.align		4
.L_147:
        /*0048*/ 	.byte	0x04, 0x17
        /*004a*/ 	.short	(.L_149 - .L_148)
.L_148:
        /*004c*/ 	.word	0x00000000
        /*0050*/ 	.short	0x0002
        /*0052*/ 	.short	0x0010
        /*0054*/ 	.byte	0x00, 0xf5, 0x21, 0x00


	//----- nvinfo : EIATTR_KPARAM_INFO
	.align		4
.L_149:
        /*0058*/ 	.byte	0x04, 0x17
        /*005a*/ 	.short	(.L_151 - .L_150)
.L_150:
        /*005c*/ 	.word	0x00000000
        /*0060*/ 	.short	0x0001
        /*0062*/ 	.short	0x0008
        /*0064*/ 	.byte	0x00, 0xf5, 0x21, 0x00


	//----- nvinfo : EIATTR_KPARAM_INFO
	.align		4
.L_151:
        /*0068*/ 	.byte	0x04, 0x17
        /*006a*/ 	.short	(.L_153 - .L_152)
.L_152:
        /*006c*/ 	.word	0x00000000
        /*0070*/ 	.short	0x0000
        /*0072*/ 	.short	0x0000
        /*0074*/ 	.byte	0x00, 0xf5, 0x21, 0x00


	//----- nvinfo : EIATTR_SPARSE_MMA_MASK
	.align		4
.L_153:
        /*0078*/ 	.byte	0x03, 0x50
        /*007a*/ 	.short	0x0000


	//----- nvinfo : EIATTR_MAXREG_COUNT
	.align		4
        /*007c*/ 	.byte	0x03, 0x1b
        /*007e*/ 	.short	0x00ff


	//----- nvinfo : EIATTR_MERCURY_ISA_VERSION
	.align		4
        /*0080*/ 	.byte	0x03, 0x5f
        /*0082*/ 	.short	0x0101


	//----- nvinfo : EIATTR_VRC_CTA_INIT_COUNT
	.align		4
        /*0084*/ 	.byte	0x02, 0x4a
	.zero		1
	.zero		1


	//----- nvinfo : EIATTR_EXIT_INSTR_OFFSETS
	.align		4
        /*0088*/ 	.byte	0x04, 0x1c
        /*008a*/ 	.short	(.L_155 - .L_154)


	//   ....[0]....
.L_154:
        /*008c*/ 	.word	0x000000c0


	//   ....[1]....
        /*0090*/ 	.word	0x00001380


	//----- nvinfo : EIATTR_CRS_STACK_SIZE
	.align		4
.L_155:
        /*0094*/ 	.byte	0x04, 0x1e
        /*0096*/ 	.short	(.L_157 - .L_156)
.L_156:
        /*0098*/ 	.word	0x00000000


	//----- nvinfo : EIATTR_CBANK_PARAM_SIZE
	.align		4
.L_157:
        /*009c*/ 	.byte	0x03, 0x19
        /*009e*/ 	.short	0x002c


	//----- nvinfo : EIATTR_PARAM_CBANK
	.align		4
        /*00a0*/ 	.byte	0x04, 0x0a
        /*00a2*/ 	.short	(.L_159 - .L_158)
	.align		4
.L_158:
        /*00a4*/ 	.word	index@(.nv.constant0._Z23swiglu_fused_kernel_f32PfPKfS1_S1_iii)
        /*00a8*/ 	.short	0x0380
        /*00aa*/ 	.short	0x002c


	//----- nvinfo : EIATTR_SW_WAR
	.align		4
.L_159:
        /*00ac*/ 	.byte	0x04, 0x36
        /*00ae*/ 	.short	(.L_161 - .L_160)
.L_160:
        /*00b0*/ 	.word	0x00000008
.L_161:


//--------------------- .nv.callgraph             --------------------------
	.section	.nv.callgraph,"",@"SHT_CUDA_CALLGRAPH"
	.align	4
	.sectionentsize	8
	.align		4
        /*0000*/ 	.word	0x00000000
	.align		4
        /*0004*/ 	.word	0xffffffff
	.align		4
        /*0008*/ 	.word	0x00000000
	.align		4
        /*000c*/ 	.word	0xfffffffe
	.align		4
        /*0010*/ 	.word	0x00000000
	.align		4
        /*0014*/ 	.word	0xfffffffd
	.align		4
        /*0018*/ 	.word	0x00000000
	.align		4
        /*001c*/ 	.word	0xfffffffc


//--------------------- .text._Z18swiglu_int8_kernelPfPKfPKaS3_S1_S1_iii --------------------------
	.section	.text._Z18swiglu_int8_kernelPfPKfPKaS3_S1_S1_iii,"ax",@progbits
	.align	128
        .global         _Z18swiglu_int8_kernelPfPKfPKaS3_S1_S1_iii
        .type           _Z18swiglu_int8_kernelPfPKfPKaS3_S1_S1_iii,@function
        .size           _Z18swiglu_int8_kernelPfPKfPKaS3_S1_S1_iii,(.L_x_114 - _Z18swiglu_int8_kernelPfPKfPKaS3_S1_S1_iii)
        .other          _Z18swiglu_int8_kernelPfPKfPKaS3_S1_S1_iii,@"STO_CUDA_ENTRY STV_DEFAULT"
_Z18swiglu_int8_kernelPfPKfPKaS3_S1_S1_iii:
.text._Z18swiglu_int8_kernelPfPKfPKaS3_S1_S1_iii:
[----:B------:R-:W-:Y:S01]  /*0000*/  LDC R1, c[0x0][0x37c] ;  /* 0x0000df00ff017b82 */ /* 0x000fe20000000800 */
[----:B------:R-:W0:Y:S07]  /*0010*/  S2R R5, SR_TID.X ;  /* 0x0000000000057919 */ /* 0x000e2e0000002100 */
[----:B------:R-:W0:Y:S08]  /*0020*/  S2UR UR4, SR_CTAID.Y ;  /* 0x00000000000479c3 */ /* 0x000e300000002600 */
[----:B------:R-:W0:Y:S08]  /*0030*/  LDC R2, c[0x0][0x360] ;  /* 0x0000d800ff027b82 */ /* 0x000e300000000800 */
[----:B------:R-:W1:Y:S08]  /*0040*/  LDC R3, c[0x0][0x3b8] ;  /* 0x0000ee00ff037b82 */ /* 0x000e700000000800 */
[----:B------:R-:W2:Y:S08]  /*0050*/  S2UR UR14, SR_CTAID.X ;  /* 0x00000000000e79c3 */ /* 0x000eb00000002500 */
[----:B------:R-:W2:Y:S01]  /*0060*/  LDC R0, c[0x0][0x3b0] ;  /* 0x0000ec00ff007b82 */ /* 0x000ea20000000800 */
[----:B0-----:R-:W-:-:S05]  /*0070*/  IMAD R2, R2, UR4, R5 ;  /* 0x0000000402027c24 */ /* 0x001fca000f8e0205 */
[----:B-1----:R-:W-:-:S04]  /*0080*/  ISETP.GE.AND P0, PT, R2, R3, PT ;  /* 0x000000030200720c */ /* 0x002fc80003f06270 */
[----:B--2---:R-:W-:-:S13]  /*0090*/  ISETP.LE.OR P0, PT, R0, UR14, P0 ;  /* 0x0000000e00007c0c */ /* 0x004fda0008703670 */
[----:B------:R-:W-:Y:S05]  /*00a0*/  @P0 EXIT ;  /* 0x000000000000094d */ /* 0x000fea0003800000 */
[----:B------:R-:W0:Y:S01]  /*00b0*/  LDC.64 R12, c[0x0][0x3a8] ;  /* 0x0000ea00ff0c7b82 */ /* 0x000e220000000a00 */
[----:B------:R-:W1:Y:S01]  /*00c0*/  LDCU.64 UR12, c[0x0][0x358] ;  /* 0x00006b00ff0c77ac */ /* 0x000e620008000a00 */
[----:B------:R-:W2:Y:S06]  /*00d0*/  LDCU UR5, c[0x0][0x3b4] ;  /* 0x00007680ff0577ac */ /* 0x000eac0008000800 */
[----:B------:R-:W3:Y:S01]  /*00e0*/  LDC.64 R4, c[0x0][0x3a0] ;  /* 0x0000e800ff047b82 */ /* 0x000ee20000000a00 */
[----:B0-----:R-:W-:-:S06]  /*00f0*/  IMAD.WIDE.U32 R12, R2, 0x4, R12 ;  /* 0x00000004020c7825 */ /* 0x001fcc00078e000c */
[----:B-1----:R0:W5:Y:S01]  /*0100*/  LDG.E.CONSTANT R12, desc[UR12][R12.64] ;  /* 0x0000000c0c0c7981 */ /* 0x002162000c1e9900 */
[----:B---3--:R-:W-:-:S05]  /*0110*/  IMAD.WIDE.U32 R4, R2, 0x4, R4 ;  /* 0x0000000402047825 */ /* 0x008fca00078e0004 */
[----:B------:R0:W5:Y:S01]  /*0120*/  LDG.E.CONSTANT R0, desc[UR12][R4.64] ;  /* 0x0000000c04007981 */ /* 0x000162000c1e9900 */
[----:B--2---:R-:W-:Y:S01]  /*0130*/  UISETP.GE.AND UP0, UPT, UR5, 0x4, UPT ;  /* 0x000000040500788c */ /* 0x004fe2000bf06270 */
[----:B------:R-:W-:Y:S01]  /*0140*/  IMAD.MOV.U32 R15, RZ, RZ, RZ ;  /* 0x000000ffff0f7224 */ /* 0x000fe200078e00ff */
[----:B------:R-:W-:Y:S01]  /*0150*/  USHF.R.S32.HI UR4, URZ, 0x1f, UR5 ;  /* 0x0000001fff047899 */ /* 0x000fe20008011405 */
[----:B------:R-:W-:-:S03]  /*0160*/  IMAD.MOV.U32 R19, RZ, RZ, RZ ;  /* 0x000000ffff137224 */ /* 0x000fc600078e00ff */
[----:B------:R-:W-:-:S03]  /*0170*/  ULEA.HI UR4, UR4, UR5, URZ, 0x2 ;  /* 0x0000000504047291 */ /* 0x000fc6000f8f10ff */
[----:B0-----:R-:W-:Y:S09]  /*0180*/  BRA.U !UP0, `(.L_x_0) ;  /* 0x0000001108387547 */ /* 0x001ff2000b800000 */
[----:B------:R-:W-:Y:S01]  /*0190*/  USHF.R.S32.HI UR6, URZ, 0x2, UR4 ;  /* 0x00000002ff067899 */ /* 0x000fe20008011404 */
[----:B------:R-:W-:Y:S01]  /*01a0*/  HFMA2 R19, -RZ, RZ, 0, 0 ;  /* 0x00000000ff137431 */ /* 0x000fe200000001ff */
[----:B------:R-:W-:Y:S01]  /*01b0*/  UIMAD UR5, UR14, UR5, URZ ;  /* 0x000000050e0572a4 */ /* 0x000fe2000f8e02ff */
[----:B------:R-:W-:Y:S01]  /*01c0*/  IMAD.SHL.U32 R13, R3, 0x4, RZ ;  /* 0x00000004030d7824 */ /* 0x000fe200078e00ff */
[----:B------:R-:W-:Y:S01]  /*01d0*/  UIADD3 UR4, UPT, UPT, UR6, -0x1, URZ ;  /* 0xffffffff06047890 */ /* 0x000fe2000fffe0ff */
[----:B------:R-:W-:Y:S01]  /*01e0*/  IMAD.MOV.U32 R15, RZ, RZ, RZ ;  /* 0x000000ffff0f7224 */ /* 0x000fe200078e00ff */
[----:B------:R-:W-:Y:S02]  /*01f0*/  USHF.R.S32.HI UR8, URZ, 0x1f, UR5 ;  /* 0x0000001fff087899 */ /* 0x000fe40008011405 */
[----:B------:R-:W-:-:S03]  /*0200*/  UISETP.GE.U32.AND UP0, UPT, UR4, 0x3, UPT ;  /* 0x000000030400788c */ /* 0x000fc6000bf06070 */
[----:B------:R-:W-:-:S06]  /*0210*/  UMOV UR4, URZ ;  /* 0x000000ff00047c82 */ /* 0x000fcc0008000000 */
[----:B------:R-:W-:Y:S05]  /*0220*/  BRA.U !UP0, `(.L_x_1) ;  /* 0x0000000908287547 */ /* 0x000fea000b800000 */
[----:B------:R-:W-:Y:S01]  /*0230*/  ULOP3.LUT UR4, UR6, 0x1ffffffc, URZ, 0xc0, !UPT ;  /* 0x1ffffffc06047892 */ /* 0x000fe2000f8ec0ff */
[C---:B------:R-:W-:Y:S01]  /*0240*/  IMAD.SHL.U32 R20, R3.reuse, 0x8, RZ ;  /* 0x0000000803147824 */ /* 0x040fe200078e00ff */
[----:B------:R-:W-:Y:S01]  /*0250*/  CS2R R14, SRZ ;  /* 0x00000000000e7805 */ /* 0x000fe2000001ff00 */
[----:B------:R-:W-:Y:S01]  /*0260*/  IMAD R16, R3, 0xc, RZ ;  /* 0x0000000c03107824 */ /* 0x000fe200078e02ff */
[----:B------:R-:W-:Y:S01]  /*0270*/  MOV R19, RZ ;  /* 0x000000ff00137202 */ /* 0x000fe20000000f00 */
[----:B------:R-:W-:Y:S01]  /*0280*/  IMAD.MOV.U32 R18, RZ, RZ, R13 ;  /* 0x000000ffff127224 */ /* 0x000fe200078e000d */
[----:B------:R-:W-:Y:S01]  /*0290*/  UIADD3 UR7, UPT, UPT, -UR4, URZ, URZ ;  /* 0x000000ff04077290 */ /* 0x000fe2000fffe1ff */
[----:B------:R-:W-:Y:S01]  /*02a0*/  IMAD.SHL.U32 R17, R2, 0x4, RZ ;  /* 0x0000000402117824 */ /* 0x000fe200078e00ff */
[----:B------:R-:W0:Y:S01]  /*02b0*/  LDCU.64 UR16, c[0x0][0x388] ;  /* 0x00007100ff1077ac */ /* 0x000e220008000a00 */
[----:B------:R-:W1:Y:S01]  /*02c0*/  LDCU.128 UR20, c[0x0][0x390] ;  /* 0x00007200ff1477ac */ /* 0x000e620008000c00 */
[----:B------:R-:W-:-:S08]  /*02d0*/  UMOV UR4, URZ ;  /* 0x000000ff00047c82 */ /* 0x000fd00008000000 */
.L_x_2:
[----:B------:R-:W-:-:S04]  /*02e0*/  UIADD3 UR9, UP0, UPT, UR5, UR4, URZ ;  /* 0x0000000405097290 */ /* 0x000fc8000ff1e0ff */
[----:B------:R-:W-:Y:S02]  /*02f0*/  UIADD3.X UR10, UPT, UPT, URZ, UR8, URZ, UP0, !UPT ;  /* 0x00000008ff0a7290 */ /* 0x000fe400087fe4ff */
[----:B0-----:R-:W-:-:S04]  /*0300*/  ULEA UR11, UP0, UR9, UR16, 0x2 ;  /* 0x00000010090b7291 */ /* 0x001fc8000f8010ff */
[----:B------:R-:W-:Y:S02]  /*0310*/  ULEA.HI.X UR10, UR9, UR17, UR10, 0x2, UP0 ;  /* 0x00000011090a7291 */ /* 0x000fe400080f140a */
[----:B------:R-:W-:-:S04]  /*0320*/  IMAD.U32 R4, RZ, RZ, UR11 ;  /* 0x0000000bff047e24 */ /* 0x000fc8000f8e00ff */
[----:B------:R-:W-:-:S05]  /*0330*/  MOV R5, UR10 ;  /* 0x0000000a00057c02 */ /* 0x000fca0008000f00 */
[----:B------:R-:W2:Y:S04]  /*0340*/  LDG.E.CONSTANT R23, desc[UR12][R4.64+0x4] ;  /* 0x0000040c04177981 */ /* 0x000ea8000c1e9900 */
[----:B------:R-:W3:Y:S04]  /*0350*/  LDG.E.CONSTANT R25, desc[UR12][R4.64] ;  /* 0x0000000c04197981 */ /* 0x000ee8000c1e9900 */
[----:B------:R-:W4:Y:S04]  /*0360*/  LDG.E.CONSTANT R11, desc[UR12][R4.64+0x8] ;  /* 0x0000080c040b7981 */ /* 0x000f28000c1e9900 */
[----:B------:R-:W4:Y:S04]  /*0370*/  LDG.E.CONSTANT R10, desc[UR12][R4.64+0xc] ;  /* 0x00000c0c040a7981 */ /* 0x000f28000c1e9900 */
[----:B------:R-:W4:Y:S01]  /*0380*/  LDG.E.CONSTANT R21, desc[UR12][R4.64+0x14] ;  /* 0x0000140c04157981 */ /* 0x000f22000c1e9900 */
[----:B------:R-:W-:-:S03]  /*0390*/  IADD3 R8, P0, PT, R17, R14, RZ ;  /* 0x0000000e11087210 */ /* 0x000fc60007f1e0ff */
[----:B------:R-:W4:Y:S01]  /*03a0*/  LDG.E.CONSTANT R24, desc[UR12][R4.64+0x18] ;  /* 0x0000180c04187981 */ /* 0x000f22000c1e9900 */
[----:B------:R-:W-:Y:S02]  /*03b0*/  LEA.HI.X.SX32 R9, R14, RZ, 0x1, P0 ;  /* 0x000000ff0e097211 */ /* 0x000fe400000f0eff */
[C---:B-1----:R-:W-:Y:S01]  /*03c0*/  IADD3 R6, P0, PT, R8.reuse, UR20, RZ ;  /* 0x0000001408067c10 */ /* 0x042fe2000ff1e0ff */
[----:B------:R-:W4:Y:S01]  /*03d0*/  LDG.E.CONSTANT R22, desc[UR12][R4.64+0x10] ;  /* 0x0000100c04167981 */ /* 0x000f22000c1e9900 */
[----:B------:R-:W-:Y:S02]  /*03e0*/  IADD3 R8, P1, PT, R8, UR22, RZ ;  /* 0x0000001608087c10 */ /* 0x000fe4000ff3e0ff */
[C---:B------:R-:W-:Y:S02]  /*03f0*/  IADD3.X R7, PT, PT, R9.reuse, UR21, RZ, P0, !PT ;  /* 0x0000001509077c10 */ /* 0x040fe400087fe4ff */
[----:B------:R-:W-:-:S03]  /*0400*/  IADD3.X R9, PT, PT, R9, UR23, RZ, P1, !PT ;  /* 0x0000001709097c10 */ /* 0x000fc60008ffe4ff */
[----:B------:R0:W4:Y:S04]  /*0410*/  LDG.E.CONSTANT R26, desc[UR12][R6.64] ;  /* 0x0000000c061a7981 */ /* 0x000128000c1e9900 */
[----:B------:R1:W4:Y:S04]  /*0420*/  LDG.E.CONSTANT R28, desc[UR12][R8.64] ;  /* 0x0000000c081c7981 */ /* 0x000328000c1e9900 */
[----:B------:R-:W4:Y:S04]  /*0430*/  LDG.E.CONSTANT R6, desc[UR12][R4.64+0x20] ;  /* 0x0000200c04067981 */ /* 0x000f28000c1e9900 */
[----:B------:R-:W4:Y:S01]  /*0440*/  LDG.E.CONSTANT R9, desc[UR12][R4.64+0x34] ;  /* 0x0000340c04097981 */ /* 0x000f22000c1e9900 */
[----:B--2---:R-:W-:-:S03]  /*0450*/  FMUL R29, R23, 127 ;  /* 0x42fe0000171d7820 */ /* 0x004fc60000400000 */
[----:B------:R-:W2:Y:S01]  /*0460*/  LDG.E.CONSTANT R23, desc[UR12][R4.64+0x1c] ;  /* 0x00001c0c04177981 */ /* 0x000ea2000c1e9900 */
[----:B---3--:R-:W-:Y:S02]  /*0470*/  FMUL R27, R25, 127 ;  /* 0x42fe0000191b7820 */ /* 0x008fe40000400000 */
[----:B------:R-:W0:Y:S01]  /*0480*/  F2I.NTZ R29, R29 ;  /* 0x0000001d001d7305 */ /* 0x000e220000203100 */
[----:B----4-:R-:W-:Y:S02]  /*0490*/  FMUL R25, R11, 127 ;  /* 0x42fe00000b197820 */ /* 0x010fe40000400000 */
[----:B------:R-:W3:Y:S05]  /*04a0*/  LDG.E.CONSTANT R11, desc[UR12][R4.64+0x24] ;  /* 0x0000240c040b7981 */ /* 0x000eea000c1e9900 */
[----:B------:R-:W1:Y:S08]  /*04b0*/  F2I.NTZ R25, R25 ;  /* 0x0000001900197305 */ /* 0x000e700000203100 */
[----:B------:R-:W4:Y:S01]  /*04c0*/  F2I.NTZ R27, R27 ;  /* 0x0000001b001b7305 */ /* 0x000f220000203100 */
[----:B0-----:R-:W-:-:S02]  /*04d0*/  IMAD.SHL.U32 R7, R29, 0x100, RZ ;  /* 0x000001001d077824 */ /* 0x001fc400078e00ff */
[----:B------:R-:W-:-:S03]  /*04e0*/  FMUL R10, R10, 127 ;  /* 0x42fe00000a0a7820 */ /* 0x000fc60000400000 */
[----:B------:R-:W-:Y:S01]  /*04f0*/  LOP3.LUT R7, R7, 0xff00, RZ, 0xc0, !PT ;  /* 0x0000ff0007077812 */ /* 0x000fe200078ec0ff */
[----:B-1----:R-:W-:Y:S01]  /*0500*/  IMAD.U32 R8, R25, 0x10000, RZ ;  /* 0x0001000019087824 */ /* 0x002fe200078e00ff */
[----:B------:R0:W1:Y:S02]  /*0510*/  F2I.NTZ R29, R10 ;  /* 0x0000000a001d7305 */ /* 0x0000640000203100 */
[----:B----4-:R-:W-:Y:S01]  /*0520*/  LOP3.LUT R7, R7, 0xff, R27, 0xf8, !PT ;  /* 0x000000ff07077812 */ /* 0x010fe200078ef81b */
[----:B0-----:R-:W4:Y:S03]  /*0530*/  LDG.E.CONSTANT R10, desc[UR12][R4.64+0x28] ;  /* 0x0000280c040a7981 */ /* 0x001f26000c1e9900 */
[----:B------:R-:W-:Y:S02]  /*0540*/  LOP3.LUT R7, R7, 0xff0000, R8, 0xf8, !PT ;  /* 0x00ff000007077812 */ /* 0x000fe400078ef808 */
[----:B------:R-:W4:Y:S01]  /*0550*/  LDG.E.CONSTANT R8, desc[UR12][R4.64+0x30] ;  /* 0x0000300c04087981 */ /* 0x000f22000c1e9900 */
[----:B------:R-:W-:Y:S01]  /*0560*/  FMUL R21, R21, 127 ;  /* 0x42fe000015157820 */ /* 0x000fe20000400000 */
[----:B------:R-:W-:-:S05]  /*0570*/  FMUL R24, R24, 127 ;  /* 0x42fe000018187820 */ /* 0x000fca0000400000 */
[----:B------:R-:W0:Y:S01]  /*0580*/  F2I.NTZ R21, R21 ;  /* 0x0000001500157305 */ /* 0x000e220000203100 */
[----:B------:R-:W-:Y:S01]  /*0590*/  FMUL R22, R22, 127 ;  /* 0x42fe000016167820 */ /* 0x000fe20000400000 */
[----:B-1----:R-:W-:-:S06]  /*05a0*/  LEA R7, R29, R7, 0x18 ;  /* 0x000000071d077211 */ /* 0x002fcc00078ec0ff */
[----:B------:R-:W1:Y:S01]  /*05b0*/  F2I.NTZ R24, R24 ;  /* 0x0000001800187305 */ /* 0x000e620000203100 */
[----:B------:R-:W-:-:S07]  /*05c0*/  IDP.4A.S8.S8 R15, R7, R26, R15 ;  /* 0x0000001a070f7226 */ /* 0x000fce000000060f */
[----:B------:R-:W1:Y:S01]  /*05d0*/  F2I.NTZ R25, R22 ;  /* 0x0000001600197305 */ /* 0x000e620000203100 */
[----:B0-----:R-:W-:Y:S02]  /*05e0*/  IMAD.SHL.U32 R26, R21, 0x100, RZ ;  /* 0x00000100151a7824 */ /* 0x001fe400078e00ff */
[----:B------:R-:W-:-:S03]  /*05f0*/  IDP.4A.S8.S8 R19, R7, R28, R19 ;  /* 0x0000001c07137226 */ /* 0x000fc60000000613 */
[----:B------:R-:W-:Y:S02]  /*0600*/  LOP3.LUT R28, R26, 0xff00, RZ, 0xc0, !PT ;  /* 0x0000ff001a1c7812 */ /* 0x000fe400078ec0ff */
[----:B------:R-:W-:Y:S01]  /*0610*/  IADD3 R26, P0, PT, R17, R18, RZ ;  /* 0x00000012111a7210 */ /* 0x000fe20007f1e0ff */
[----:B-1----:R-:W-:-:S03]  /*0620*/  IMAD.U32 R24, R24, 0x10000, RZ ;  /* 0x0001000018187824 */ /* 0x002fc600078e00ff */
[----:B------:R-:W-:Y:S02]  /*0630*/  LEA.HI.X.SX32 R7, R18, RZ, 0x1, P0 ;  /* 0x000000ff12077211 */ /* 0x000fe400000f0eff */
[----:B------:R-:W-:Y:S02]  /*0640*/  LOP3.LUT R25, R28, 0xff, R25, 0xf8, !PT ;  /* 0x000000ff1c197812 */ /* 0x000fe400078ef819 */
[----:B------:R-:W-:Y:S01]  /*0650*/  IADD3 R22, P0, PT, R26, UR20, RZ ;  /* 0x000000141a167c10 */ /* 0x000fe2000ff1e0ff */
[----:B------:R-:W-:Y:S01]  /*0660*/  FMUL R29, R6, 127 ;  /* 0x42fe0000061d7820 */ /* 0x000fe20000400000 */
[----:B------:R-:W-:Y:S01]  /*0670*/  LOP3.LUT R28, R25, 0xff0000, R24, 0xf8, !PT ;  /* 0x00ff0000191c7812 */ /* 0x000fe200078ef818 */
[----:B------:R-:W-:Y:S01]  /*0680*/  FMUL R25, R9, 127 ;  /* 0x42fe000009197820 */ /* 0x000fe20000400000 */
[----:B---3--:R-:W-:Y:S01]  /*0690*/  FMUL R11, R11, 127 ;  /* 0x42fe00000b0b7820 */ /* 0x008fe20000400000 */
[----:B--2---:R-:W-:-:S05]  /*06a0*/  FMUL R27, R23, 127 ;  /* 0x42fe0000171b7820 */ /* 0x004fca0000400000 */
[----:B------:R-:W0:Y:S08]  /*06b0*/  F2I.NTZ R11, R11 ;  /* 0x0000000b000b7305 */ /* 0x000e300000203100 */
[----:B------:R1:W2:Y:S01]  /*06c0*/  F2I.NTZ R21, R27 ;  /* 0x0000001b00157305 */ /* 0x0002a20000203100 */
[----:B------:R-:W-:Y:S02]  /*06d0*/  IADD3.X R23, PT, PT, R7, UR21, RZ, P0, !PT ;  /* 0x0000001507177c10 */ /* 0x000fe400087fe4ff */
[----:B------:R-:W-:-:S03]  /*06e0*/  IADD3 R6, P0, PT, R26, UR22, RZ ;  /* 0x000000161a067c10 */ /* 0x000fc6000ff1e0ff */
[----:B------:R-:W3:Y:S01]  /*06f0*/  LDG.E.CONSTANT R22, desc[UR12][R22.64] ;  /* 0x0000000c16167981 */ /* 0x000ee2000c1e9900 */
[----:B0-----:R-:W-:Y:S01]  /*0700*/  IMAD.SHL.U32 R11, R11, 0x100, RZ ;  /* 0x000001000b0b7824 */ /* 0x001fe200078e00ff */
[----:B------:R0:W0:Y:S02]  /*0710*/  F2I.NTZ R26, R29 ;  /* 0x0000001d001a7305 */ /* 0x0000240000203100 */
[----:B-1----:R-:W3:Y:S01]  /*0720*/  LDG.E.CONSTANT R27, desc[UR12][R4.64+0x3c] ;  /* 0x00003c0c041b7981 */ /* 0x002ee2000c1e9900 */
[----:B----4-:R-:W-:Y:S01]  /*0730*/  FMUL R10, R10, 127 ;  /* 0x42fe00000a0a7820 */ /* 0x010fe20000400000 */
[----:B--2---:R-:W-:Y:S02]  /*0740*/  LEA R21, R21, R28, 0x18 ;  /* 0x0000001c15157211 */ /* 0x004fe400078ec0ff */
[----:B------:R-:W2:Y:S01]  /*0750*/  LDG.E.CONSTANT R23, desc[UR12][R4.64+0x2c] ;  /* 0x00002c0c04177981 */ /* 0x000ea2000c1e9900 */
[----:B0-----:R-:W-:Y:S02]  /*0760*/  LOP3.LUT R29, R11, 0xff00, RZ, 0xc0, !PT ;  /* 0x0000ff000b1d7812 */ /* 0x001fe400078ec0ff */
[----:B------:R0:W1:Y:S01]  /*0770*/  F2I.NTZ R11, R25 ;  /* 0x00000019000b7305 */ /* 0x0000620000203100 */
[----:B------:R-:W-:Y:S01]  /*0780*/  FMUL R28, R8, 127 ;  /* 0x42fe0000081c7820 */ /* 0x000fe20000400000 */
[----:B0-----:R-:W4:Y:S06]  /*0790*/  LDG.E.CONSTANT R25, desc[UR12][R4.64+0x38] ;  /* 0x0000380c04197981 */ /* 0x001f2c000c1e9900 */
[----:B------:R-:W0:Y:S01]  /*07a0*/  F2I.NTZ R10, R10 ;  /* 0x0000000a000a7305 */ /* 0x000e220000203100 */
[----:B------:R-:W-:-:S02]  /*07b0*/  IADD3.X R7, PT, PT, R7, UR23, RZ, P0, !PT ;  /* 0x0000001707077c10 */ /* 0x000fc400087fe4ff */
[----:B------:R-:W-:Y:S02]  /*07c0*/  IADD3 R9, P0, PT, R17, R20, RZ ;  /* 0x0000001411097210 */ /* 0x000fe40007f1e0ff */
[----:B------:R-:W-:Y:S01]  /*07d0*/  LOP3.LUT R26, R29, 0xff, R26, 0xf8, !PT ;  /* 0x000000ff1d1a7812 */ /* 0x000fe200078ef81a */
[----:B------:R0:W4:Y:S02]  /*07e0*/  LDG.E.CONSTANT R24, desc[UR12][R6.64] ;  /* 0x0000000c06187981 */ /* 0x000124000c1e9900 */
[----:B------:R-:W0:Y:S01]  /*07f0*/  F2I.NTZ R28, R28 ;  /* 0x0000001c001c7305 */ /* 0x000e220000203100 */
[----:B------:R-:W-:Y:S01]  /*0800*/  LEA.HI.X.SX32 R29, R20, RZ, 0x1, P0 ;  /* 0x000000ff141d7211 */ /* 0x000fe200000f0eff */
[----:B-1----:R-:W-:Y:S01]  /*0810*/  IMAD.SHL.U32 R11, R11, 0x100, RZ ;  /* 0x000001000b0b7824 */ /* 0x002fe200078e00ff */
[----:B0-----:R-:W-:Y:S02]  /*0820*/  IADD3 R6, P0, PT, R9, UR20, RZ ;  /* 0x0000001409067c10 */ /* 0x001fe4000ff1e0ff */
[----:B------:R-:W-:-:S02]  /*0830*/  SHF.L.U32 R5, R10, 0x10, RZ ;  /* 0x000000100a057819 */ /* 0x000fc400000006ff */
[----:B------:R-:W-:Y:S02]  /*0840*/  IADD3.X R7, PT, PT, R29, UR21, RZ, P0, !PT ;  /* 0x000000151d077c10 */ /* 0x000fe400087fe4ff */
[----:B------:R-:W-:Y:S02]  /*0850*/  LOP3.LUT R11, R11, 0xff00, RZ, 0xc0, !PT ;  /* 0x0000ff000b0b7812 */ /* 0x000fe400078ec0ff */
[----:B------:R-:W-:Y:S01]  /*0860*/  IADD3 R10, P0, PT, R17, R16, RZ ;  /* 0x00000010110a7210 */ /* 0x000fe20007f1e0ff */
[----:B------:R0:W4:Y:S01]  /*0870*/  LDG.E.CONSTANT R6, desc[UR12][R6.64] ;  /* 0x0000000c06067981 */ /* 0x000122000c1e9900 */
[----:B------:R-:W-:Y:S02]  /*0880*/  IADD3 R8, P1, PT, R9, UR22, RZ ;  /* 0x0000001609087c10 */ /* 0x000fe4000ff3e0ff */
[----:B------:R-:W-:Y:S02]  /*0890*/  LOP3.LUT R28, R11, 0xff, R28, 0xf8, !PT ;  /* 0x000000ff0b1c7812 */ /* 0x000fe400078ef81c */
[----:B------:R-:W-:-:S02]  /*08a0*/  LEA.HI.X.SX32 R11, R16, RZ, 0x1, P0 ;  /* 0x000000ff100b7211 */ /* 0x000fc400000f0eff */
[----:B------:R-:W-:Y:S02]  /*08b0*/  IADD3.X R9, PT, PT, R29, UR23, RZ, P1, !PT ;  /* 0x000000171d097c10 */ /* 0x000fe40008ffe4ff */
[C---:B------:R-:W-:Y:S02]  /*08c0*/  IADD3 R4, P0, PT, R10.reuse, UR20, RZ ;  /* 0x000000140a047c10 */ /* 0x040fe4000ff1e0ff */
[----:B------:R-:W-:Y:S01]  /*08d0*/  IADD3 R10, P1, PT, R10, UR22, RZ ;  /* 0x000000160a0a7c10 */ /* 0x000fe2000ff3e0ff */
[----:B------:R-:W4:Y:S01]  /*08e0*/  LDG.E.CONSTANT R8, desc[UR12][R8.64] ;  /* 0x0000000c08087981 */ /* 0x000f22000c1e9900 */
[----:B------:R-:W-:Y:S02]  /*08f0*/  LOP3.LUT R26, R26, 0xff0000, R5, 0xf8, !PT ;  /* 0x00ff00001a1a7812 */ /* 0x000fe400078ef805 */
[C---:B------:R-:W-:Y:S02]  /*0900*/  IADD3.X R5, PT, PT, R11.reuse, UR21, RZ, P0, !PT ;  /* 0x000000150b057c10 */ /* 0x040fe400087fe4ff */
[----:B------:R-:W-:-:S03]  /*0910*/  IADD3.X R11, PT, PT, R11, UR23, RZ, P1, !PT ;  /* 0x000000170b0b7c10 */ /* 0x000fc60008ffe4ff */
[----:B------:R-:W4:Y:S04]  /*0920*/  LDG.E.CONSTANT R4, desc[UR12][R4.64] ;  /* 0x0000000c04047981 */ /* 0x000f28000c1e9900 */
[----:B------:R-:W4:Y:S01]  /*0930*/  LDG.E.CONSTANT R10, desc[UR12][R10.64] ;  /* 0x0000000c0a0a7981 */ /* 0x000f22000c1e9900 */
[----:B------:R-:W-:-:S04]  /*0940*/  UIADD3 UR7, UPT, UPT, UR7, 0x4, URZ ;  /* 0x0000000407077890 */ /* 0x000fc8000fffe0ff */
[----:B------:R-:W-:Y:S01]  /*0950*/  UISETP.NE.AND UP0, UPT, UR7, URZ, UPT ;  /* 0x000000ff0700728c */ /* 0x000fe2000bf05270 */
[C---:B------:R-:W-:Y:S01]  /*0960*/  IMAD R14, R3.reuse, 0x10, R14 ;  /* 0x00000010030e7824 */ /* 0x040fe200078e020e */
[C---:B------:R-:W-:Y:S01]  /*0970*/  LEA R20, R3.reuse, R20, 0x4 ;  /* 0x0000001403147211 */ /* 0x040fe200078e20ff */
[C---:B------:R-:W-:Y:S02]  /*0980*/  IMAD R18, R3.reuse, 0x10, R18 ;  /* 0x0000001003127824 */ /* 0x040fe400078e0212 */
[----:B------:R-:W-:Y:S01]  /*0990*/  IMAD R16, R3, 0x10, R16 ;  /* 0x0000001003107824 */ /* 0x000fe200078e0210 */
[----:B------:R-:W-:Y:S01]  /*09a0*/  UIADD3 UR4, UPT, UPT, UR4, 0x10, URZ ;  /* 0x0000001004047890 */ /* 0x000fe2000fffe0ff */
[----:B---3--:R-:W-:Y:S01]  /*09b0*/  FMUL R27, R27, 127 ;  /* 0x42fe00001b1b7820 */ /* 0x008fe20000400000 */
[----:B--2---:R-:W-:Y:S01]  /*09c0*/  FMUL R23, R23, 127 ;  /* 0x42fe000017177820 */ /* 0x004fe20000400000 */
[----:B----4-:R-:W-:-:S06]  /*09d0*/  FMUL R25, R25, 127 ;  /* 0x42fe000019197820 */ /* 0x010fcc0000400000 */
[----:B------:R-:W0:Y:S08]  /*09e0*/  F2I.NTZ R25, R25 ;  /* 0x0000001900197305 */ /* 0x000e300000203100 */
[----:B------:R-:W1:Y:S08]  /*09f0*/  F2I.NTZ R23, R23 ;  /* 0x0000001700177305 */ /* 0x000e700000203100 */
[----:B------:R-:W2:Y:S01]  /*0a00*/  F2I.NTZ R27, R27 ;  /* 0x0000001b001b7305 */ /* 0x000ea20000203100 */
[----:B0-----:R-:W-:-:S02]  /*0a10*/  IMAD.U32 R7, R25, 0x10000, RZ ;  /* 0x0001000019077824 */ /* 0x001fc400078e00ff */
[C---:B------:R-:W-:Y:S02]  /*0a20*/  IDP.4A.S8.S8 R15, R21.reuse, R22, R15 ;  /* 0x00000016150f7226 */ /* 0x040fe4000000060f */
[----:B------:R-:W-:Y:S01]  /*0a30*/  IDP.4A.S8.S8 R19, R21, R24, R19 ;  /* 0x0000001815137226 */ /* 0x000fe20000000613 */
[----:B------:R-:W-:Y:S01]  /*0a40*/  LOP3.LUT R7, R28, 0xff0000, R7, 0xf8, !PT ;  /* 0x00ff00001c077812 */ /* 0x000fe200078ef807 */
[----:B-1----:R-:W-:-:S04]  /*0a50*/  IMAD R26, R23, 0x1000000, R26 ;  /* 0x01000000171a7824 */ /* 0x002fc800078e021a */
[C---:B------:R-:W-:Y:S01]  /*0a60*/  IDP.4A.S8.S8 R15, R26.reuse, R6, R15 ;  /* 0x000000061a0f7226 */ /* 0x040fe2000000060f */
[----:B--2---:R-:W-:Y:S01]  /*0a70*/  LEA R7, R27, R7, 0x18 ;  /* 0x000000071b077211 */ /* 0x004fe200078ec0ff */
[----:B------:R-:W-:-:S04]  /*0a80*/  IDP.4A.S8.S8 R19, R26, R8, R19 ;  /* 0x000000081a137226 */ /* 0x000fc80000000613 */
[C---:B------:R-:W-:Y:S02]  /*0a90*/  IDP.4A.S8.S8 R15, R7.reuse, R4, R15 ;  /* 0x00000004070f7226 */ /* 0x040fe4000000060f */
[----:B------:R-:W-:Y:S01]  /*0aa0*/  IDP.4A.S8.S8 R19, R7, R10, R19 ;  /* 0x0000000a07137226 */ /* 0x000fe20000000613 */
[----:B------:R-:W-:Y:S06]  /*0ab0*/  BRA.U UP0, `(.L_x_2) ;  /* 0xfffffff900087547 */ /* 0x000fec000b83ffff */
[----:B------:R-:W-:-:S12]  /*0ac0*/  ULOP3.LUT UR4, UR6, 0x1ffffffc, URZ, 0xc0, !UPT ;  /* 0x1ffffffc06047892 */ /* 0x000fd8000f8ec0ff */
.L_x_1:
[----:B------:R-:W-:-:S09]  /*0ad0*/  ULOP3.LUT UP0, UR7, UR6, 0x3, URZ, 0xc0, !UPT ;  /* 0x0000000306077892 */ /* 0x000fd2000f80c0ff */
[----:B------:R-:W-:Y:S05]  /*0ae0*/  BRA.U !UP0, `(.L_x_3) ;  /* 0x0000000508d87547 */ /* 0x000fea000b800000 */
[----:B------:R-:W-:Y:S01]  /*0af0*/  UISETP.NE.AND UP1, UPT, UR7, 0x1, UPT ;  /* 0x000000010700788c */ /* 0x000fe2000bf25270 */
[----:B------:R-:W-:Y:S01]  /*0b00*/  IMAD.SHL.U32 R3, R2, 0x4, RZ ;  /* 0x0000000402037824 */ /* 0x000fe200078e00ff */
[----:B------:R-:W-:-:S04]  /*0b10*/  ULOP3.LUT UR6, UR6, 0x1, URZ, 0xc0, !UPT ;  /* 0x0000000106067892 */ /* 0x000fc8000f8ec0ff */
[----:B------:R-:W-:-:S03]  /*0b20*/  UISETP.NE.U32.AND UP0, UPT, UR6, 0x1, UPT ;  /* 0x000000010600788c */ /* 0x000fc6000bf05070 */
[----:B------:R-:W-:Y:S08]  /*0b30*/  BRA.U !UP1, `(.L_x_4) ;  /* 0x00000005092c7547 */ /* 0x000ff0000b800000 */
[----:B------:R-:W0:Y:S01]  /*0b40*/  LDCU.64 UR10, c[0x0][0x388] ;  /* 0x00007100ff0a77ac */ /* 0x000e220008000a00 */
[----:B------:R-:W-:Y:S01]  /*0b50*/  USHF.L.U32 UR6, UR4, 0x2, URZ ;  /* 0x0000000204067899 */ /* 0x000fe200080006ff */
[----:B------:R-:W1:Y:S03]  /*0b60*/  LDCU.128 UR16, c[0x0][0x390] ;  /* 0x00007200ff1077ac */ /* 0x000e660008000c00 */
[----:B------:R-:W-:Y:S02]  /*0b70*/  UIADD3 UR7, UP1, UPT, UR5, UR6, URZ ;  /* 0x0000000605077290 */ /* 0x000fe4000ff3e0ff */
[----:B------:R-:W-:Y:S02]  /*0b80*/  UIADD3 UR6, UPT, UPT, UR6, 0x4, URZ ;  /* 0x0000000406067890 */ /* 0x000fe4000fffe0ff */
[----:B------:R-:W-:Y:S02]  /*0b90*/  UIADD3.X UR9, UPT, UPT, URZ, UR8, URZ, UP1, !UPT ;  /* 0x00000008ff097290 */ /* 0x000fe40008ffe4ff */
[----:B0-----:R-:W-:-:S04]  /*0ba0*/  ULEA UR15, UP1, UR7, UR10, 0x2 ;  /* 0x0000000a070f7291 */ /* 0x001fc8000f8210ff */
[----:B------:R-:W-:Y:S02]  /*0bb0*/  ULEA.HI.X UR9, UR7, UR11, UR9, 0x2, UP1 ;  /* 0x0000000b07097291 */ /* 0x000fe400088f1409 */
[----:B------:R-:W-:Y:S01]  /*0bc0*/  UIADD3 UR6, UP1, UPT, UR5, UR6, URZ ;  /* 0x0000000605067290 */ /* 0x000fe2000ff3e0ff */
[----:B------:R-:W-:-:S03]  /*0bd0*/  MOV R4, UR15 ;  /* 0x0000000f00047c02 */ /* 0x000fc60008000f00 */
[----:B------:R-:W-:Y:S01]  /*0be0*/  IMAD.U32 R5, RZ, RZ, UR9 ;  /* 0x00000009ff057e24 */ /* 0x000fe2000f8e00ff */
[----:B------:R-:W-:Y:S02]  /*0bf0*/  UIADD3.X UR7, UPT, UPT, URZ, UR8, URZ, UP1, !UPT ;  /* 0x00000008ff077290 */ /* 0x000fe40008ffe4ff */
[----:B------:R-:W-:Y:S02]  /*0c00*/  ULEA UR9, UP1, UR6, UR10, 0x2 ;  /* 0x0000000a06097291 */ /* 0x000fe4000f8210ff */
[----:B------:R-:W2:Y:S02]  /*0c10*/  LDG.E.CONSTANT R23, desc[UR12][R4.64+0x4] ;  /* 0x0000040c04177981 */ /* 0x000ea4000c1e9900 */
[----:B------:R-:W-:Y:S02]  /*0c20*/  ULEA.HI.X UR7, UR6, UR11, UR7, 0x2, UP1 ;  /* 0x0000000b06077291 */ /* 0x000fe400088f1407 */
[----:B------:R-:W-:Y:S01]  /*0c30*/  IMAD.U32 R16, RZ, RZ, UR9 ;  /* 0x00000009ff107e24 */ /* 0x000fe2000f8e00ff */
[----:B------:R-:W3:Y:S03]  /*0c40*/  LDG.E.CONSTANT R25, desc[UR12][R4.64] ;  /* 0x0000000c04197981 */ /* 0x000ee6000c1e9900 */
[----:B------:R-:W-:Y:S01]  /*0c50*/  MOV R17, UR7 ;  /* 0x0000000700117c02 */ /* 0x000fe20008000f00 */
[----:B------:R-:W4:Y:S04]  /*0c60*/  LDG.E.CONSTANT R20, desc[UR12][R4.64+0x8] ;  /* 0x0000080c04147981 */ /* 0x000f28000c1e9900 */
[----:B------:R-:W4:Y:S04]  /*0c70*/  LDG.E.CONSTANT R21, desc[UR12][R16.64+0x4] ;  /* 0x0000040c10157981 */ /* 0x000f28000c1e9900 */
[----:B------:R1:W4:Y:S04]  /*0c80*/  LDG.E.CONSTANT R18, desc[UR12][R4.64+0xc] ;  /* 0x00000c0c04127981 */ /* 0x000328000c1e9900 */
[----:B------:R-:W4:Y:S04]  /*0c90*/  LDG.E.CONSTANT R22, desc[UR12][R16.64] ;  /* 0x0000000c10167981 */ /* 0x000f28000c1e9900 */
[----:B------:R-:W4:Y:S01]  /*0ca0*/  LDG.E.CONSTANT R14, desc[UR12][R16.64+0x8] ;  /* 0x0000080c100e7981 */ /* 0x000f22000c1e9900 */
[----:B------:R-:W-:-:S03]  /*0cb0*/  IMAD R6, R13, UR4, RZ ;  /* 0x000000040d067c24 */ /* 0x000fc6000f8e02ff */
[----:B------:R3:W4:Y:S01]  /*0cc0*/  LDG.E.CONSTANT R24, desc[UR12][R16.64+0xc] ;  /* 0x00000c0c10187981 */ /* 0x000722000c1e9900 */
[----:B------:R-:W-:Y:S01]  /*0cd0*/  IMAD.IADD R10, R13, 0x1, R6 ;  /* 0x000000010d0a7824 */ /* 0x000fe200078e0206 */
[----:B------:R-:W-:-:S04]  /*0ce0*/  IADD3 R7, P1, PT, R3, R6, RZ ;  /* 0x0000000603077210 */ /* 0x000fc80007f3e0ff */
[----:B------:R-:W-:Y:S02]  /*0cf0*/  IADD3 R11, P0, PT, R3, R10, RZ ;  /* 0x0000000a030b7210 */ /* 0x000fe40007f1e0ff */
[----:B------:R-:W-:Y:S02]  /*0d00*/  LEA.HI.X.SX32 R9, R6, RZ, 0x1, P1 ;  /* 0x000000ff06097211 */ /* 0x000fe400008f0eff */
[C---:B-1----:R-:W-:Y:S02]  /*0d10*/  IADD3 R4, P3, PT, R7.reuse, UR16, RZ ;  /* 0x0000001007047c10 */ /* 0x042fe4000ff7e0ff */
[----:B------:R-:W-:Y:S02]  /*0d20*/  IADD3 R6, P2, PT, R7, UR18, RZ ;  /* 0x0000001207067c10 */ /* 0x000fe4000ff5e0ff */
[----:B------:R-:W-:Y:S02]  /*0d30*/  LEA.HI.X.SX32 R26, R10, RZ, 0x1, P0 ;  /* 0x000000ff0a1a7211 */ /* 0x000fe400000f0eff */
[----:B------:R-:W-:-:S02]  /*0d40*/  IADD3 R8, P1, PT, R11, UR16, RZ ;  /* 0x000000100b087c10 */ /* 0x000fc4000ff3e0ff */
[----:B------:R-:W-:Y:S02]  /*0d50*/  IADD3.X R5, PT, PT, R9, UR17, RZ, P3, !PT ;  /* 0x0000001109057c10 */ /* 0x000fe40009ffe4ff */
[----:B------:R-:W-:Y:S02]  /*0d60*/  IADD3 R10, P0, PT, R11, UR18, RZ ;  /* 0x000000120b0a7c10 */ /* 0x000fe4000ff1e0ff */
[----:B------:R-:W-:Y:S01]  /*0d70*/  IADD3.X R7, PT, PT, R9, UR19, RZ, P2, !PT ;  /* 0x0000001309077c10 */ /* 0x000fe200097fe4ff */
[----:B------:R0:W4:Y:S01]  /*0d80*/  LDG.E.CONSTANT R4, desc[UR12][R4.64] ;  /* 0x0000000c04047981 */ /* 0x000122000c1e9900 */
[C---:B------:R-:W-:Y:S02]  /*0d90*/  IADD3.X R9, PT, PT, R26.reuse, UR17, RZ, P1, !PT ;  /* 0x000000111a097c10 */ /* 0x040fe40008ffe4ff */
[----:B------:R-:W-:Y:S01]  /*0da0*/  IADD3.X R11, PT, PT, R26, UR19, RZ, P0, !PT ;  /* 0x000000131a0b7c10 */ /* 0x000fe200087fe4ff */
[----:B------:R1:W4:Y:S04]  /*0db0*/  LDG.E.CONSTANT R6, desc[UR12][R6.64] ;  /* 0x0000000c06067981 */ /* 0x000328000c1e9900 */
[----:B------:R1:W4:Y:S04]  /*0dc0*/  LDG.E.CONSTANT R8, desc[UR12][R8.64] ;  /* 0x0000000c08087981 */ /* 0x000328000c1e9900 */
[----:B------:R1:W4:Y:S01]  /*0dd0*/  LDG.E.CONSTANT R10, desc[UR12][R10.64] ;  /* 0x0000000c0a0a7981 */ /* 0x000322000c1e9900 */
[----:B------:R-:W-:Y:S01]  /*0de0*/  UIADD3 UR4, UPT, UPT, UR4, 0x2, URZ ;  /* 0x0000000204047890 */ /* 0x000fe2000fffe0ff */
[----:B--2---:R-:W-:-:S06]  /*0df0*/  FMUL R23, R23, 127 ;  /* 0x42fe000017177820 */ /* 0x004fcc0000400000 */
[----:B------:R-:W2:Y:S01]  /*0e00*/  F2I.NTZ R23, R23 ;  /* 0x0000001700177305 */ /* 0x000ea20000203100 */
[----:B---3--:R-:W-:Y:S01]  /*0e10*/  FMUL R16, R25, 127 ;  /* 0x42fe000019107820 */ /* 0x008fe20000400000 */
[----:B----4-:R-:W-:Y:S01]  /*0e20*/  FMUL R21, R21, 127 ;  /* 0x42fe000015157820 */ /* 0x010fe20000400000 */
[----:B------:R-:W-:-:S05]  /*0e30*/  FMUL R17, R20, 127 ;  /* 0x42fe000014117820 */ /* 0x000fca0000400000 */
[----:B------:R-:W-:Y:S01]  /*0e40*/  F2I.NTZ R16, R16 ;  /* 0x0000001000107305 */ /* 0x000fe20000203100 */
[----:B0-----:R-:W-:Y:S01]  /*0e50*/  FMUL R5, R18, 127 ;  /* 0x42fe000012057820 */ /* 0x001fe20000400000 */
[----:B-1----:R-:W-:-:S06]  /*0e60*/  FMUL R7, R22, 127 ;  /* 0x42fe000016077820 */ /* 0x002fcc0000400000 */
[----:B------:R-:W0:Y:S01]  /*0e70*/  F2I.NTZ R21, R21 ;  /* 0x0000001500157305 */ /* 0x000e220000203100 */
[----:B------:R-:W-:Y:S01]  /*0e80*/  FMUL R18, R14, 127 ;  /* 0x42fe00000e127820 */ /* 0x000fe20000400000 */
[----:B--2---:R-:W-:-:S06]  /*0e90*/  IMAD.SHL.U32 R9, R23, 0x100, RZ ;  /* 0x0000010017097824 */ /* 0x004fcc00078e00ff */
[----:B------:R-:W1:Y:S01]  /*0ea0*/  F2I.NTZ R17, R17 ;  /* 0x0000001100117305 */ /* 0x000e620000203100 */
[----:B------:R-:W-:Y:S01]  /*0eb0*/  FMUL R24, R24, 127 ;  /* 0x42fe000018187820 */ /* 0x000fe20000400000 */
[----:B------:R-:W-:-:S06]  /*0ec0*/  LOP3.LUT R9, R9, 0xff00, RZ, 0xc0, !PT ;  /* 0x0000ff0009097812 */ /* 0x000fcc00078ec0ff */
[----:B------:R-:W2:Y:S01]  /*0ed0*/  F2I.NTZ R7, R7 ;  /* 0x0000000700077305 */ /* 0x000ea20000203100 */
[----:B0-----:R-:W-:-:S07]  /*0ee0*/  SHF.L.U32 R11, R21, 0x8, RZ ;  /* 0x00000008150b7819 */ /* 0x001fce00000006ff */
[----:B------:R-:W0:Y:S01]  /*0ef0*/  F2I.NTZ R18, R18 ;  /* 0x0000001200127305 */ /* 0x000e220000203100 */
[----:B------:R-:W-:Y:S01]  /*0f00*/  LOP3.LUT R9, R9, 0xff, R16, 0xf8, !PT ;  /* 0x000000ff09097812 */ /* 0x000fe200078ef810 */
[----:B-1----:R-:W-:Y:S01]  /*0f10*/  IMAD.U32 R14, R17, 0x10000, RZ ;  /* 0x00010000110e7824 */ /* 0x002fe200078e00ff */
[----:B------:R-:W-:-:S05]  /*0f20*/  LOP3.LUT R16, R11, 0xff00, RZ, 0xc0, !PT ;  /* 0x0000ff000b107812 */ /* 0x000fca00078ec0ff */
[----:B------:R-:W1:Y:S01]  /*0f30*/  F2I.NTZ R5, R5 ;  /* 0x0000000500057305 */ /* 0x000e620000203100 */
[----:B--2---:R-:W-:-:S07]  /*0f40*/  LOP3.LUT R7, R16, 0xff, R7, 0xf8, !PT ;  /* 0x000000ff10077812 */ /* 0x004fce00078ef807 */
[----:B------:R-:W2:Y:S01]  /*0f50*/  F2I.NTZ R24, R24 ;  /* 0x0000001800187305 */ /* 0x000ea20000203100 */
[----:B0-----:R-:W-:Y:S01]  /*0f60*/  IMAD.U32 R16, R18, 0x10000, RZ ;  /* 0x0001000012107824 */ /* 0x001fe200078e00ff */
[----:B------:R-:W-:-:S04]  /*0f70*/  LOP3.LUT R14, R9, 0xff0000, R14, 0xf8, !PT ;  /* 0x00ff0000090e7812 */ /* 0x000fc800078ef80e */
[----:B------:R-:W-:Y:S02]  /*0f80*/  LOP3.LUT R7, R7, 0xff0000, R16, 0xf8, !PT ;  /* 0x00ff000007077812 */ /* 0x000fe400078ef810 */
[----:B-1----:R-:W-:-:S05]  /*0f90*/  LEA R5, R5, R14, 0x18 ;  /* 0x0000000e05057211 */ /* 0x002fca00078ec0ff */
[C---:B------:R-:W-:Y:S02]  /*0fa0*/  IDP.4A.S8.S8 R15, R5.reuse, R4, R15 ;  /* 0x00000004050f7226 */ /* 0x040fe4000000060f */
[----:B--2---:R-:W-:Y:S02]  /*0fb0*/  IMAD R7, R24, 0x1000000, R7 ;  /* 0x0100000018077824 */ /* 0x004fe400078e0207 */
[----:B------:R-:W-:Y:S02]  /*0fc0*/  IDP.4A.S8.S8 R19, R5, R6, R19 ;  /* 0x0000000605137226 */ /* 0x000fe40000000613 */
[C---:B------:R-:W-:Y:S02]  /*0fd0*/  IDP.4A.S8.S8 R15, R7.reuse, R8, R15 ;  /* 0x00000008070f7226 */ /* 0x040fe4000000060f */
[----:B------:R-:W-:-:S07]  /*0fe0*/  IDP.4A.S8.S8 R19, R7, R10, R19 ;  /* 0x0000000a07137226 */ /* 0x000fce0000000613 */
.L_x_4:
[----:B------:R-:W-:Y:S05]  /*0ff0*/  BRA.U UP0, `(.L_x_3) ;  /* 0x0000000100947547 */ /* 0x000fea000b800000 */
[----:B------:R-:W0:Y:S01]  /*1000*/  LDCU.64 UR6, c[0x0][0x388] ;  /* 0x00007100ff0677ac */ /* 0x000e220008000a00 */
[----:B------:R-:W-:-:S04]  /*1010*/  ULEA UR5, UP0, UR4, UR5, 0x2 ;  /* 0x0000000504057291 */ /* 0x000fc8000f8010ff */
[----:B------:R-:W-:Y:S02]  /*1020*/  UIADD3.X UR8, UPT, UPT, URZ, UR8, URZ, UP0, !UPT ;  /* 0x00000008ff087290 */ /* 0x000fe400087fe4ff */
[----:B0-----:R-:W-:-:S04]  /*1030*/  ULEA UR6, UP0, UR5, UR6, 0x2 ;  /* 0x0000000605067291 */ /* 0x001fc8000f8010ff */
[----:B------:R-:W-:Y:S02]  /*1040*/  ULEA.HI.X UR8, UR5, UR7, UR8, 0x2, UP0 ;  /* 0x0000000705087291 */ /* 0x000fe400080f1408 */
[----:B------:R-:W-:-:S04]  /*1050*/  IMAD.U32 R4, RZ, RZ, UR6 ;  /* 0x00000006ff047e24 */ /* 0x000fc8000f8e00ff */
[----:B------:R-:W-:-:S05]  /*1060*/  MOV R5, UR8 ;  /* 0x0000000800057c02 */ /* 0x000fca0008000f00 */
[----:B------:R-:W2:Y:S01]  /*1070*/  LDG.E.CONSTANT R11, desc[UR12][R4.64+0x4] ;  /* 0x0000040c040b7981 */ /* 0x000ea2000c1e9900 */
[----:B------:R-:W0:Y:S03]  /*1080*/  LDCU.128 UR8, c[0x0][0x390] ;  /* 0x00007200ff0877ac */ /* 0x000e260008000c00 */
[----:B------:R-:W3:Y:S04]  /*1090*/  LDG.E.CONSTANT R14, desc[UR12][R4.64+0x8] ;  /* 0x0000080c040e7981 */ /* 0x000ee8000c1e9900 */
[----:B------:R-:W4:Y:S04]  /*10a0*/  LDG.E.CONSTANT R10, desc[UR12][R4.64] ;  /* 0x0000000c040a7981 */ /* 0x000f28000c1e9900 */
[----:B------:R-:W4:Y:S01]  /*10b0*/  LDG.E.CONSTANT R16, desc[UR12][R4.64+0xc] ;  /* 0x00000c0c04107981 */ /* 0x000f22000c1e9900 */
[----:B------:R-:W-:-:S05]  /*10c0*/  IMAD R8, R13, UR4, RZ ;  /* 0x000000040d087c24 */ /* 0x000fca000f8e02ff */
[----:B------:R-:W-:-:S04]  /*10d0*/  IADD3 R3, P0, PT, R3, R8, RZ ;  /* 0x0000000803037210 */ /* 0x000fc80007f1e0ff */
[C---:B0-----:R-:W-:Y:S02]  /*10e0*/  IADD3 R6, P1, PT, R3.reuse, UR8, RZ ;  /* 0x0000000803067c10 */ /* 0x041fe4000ff3e0ff */
[----:B------:R-:W-:Y:S02]  /*10f0*/  LEA.HI.X.SX32 R9, R8, RZ, 0x1, P0 ;  /* 0x000000ff08097211 */ /* 0x000fe400000f0eff */
[----:B------:R-:W-:Y:S02]  /*1100*/  IADD3 R8, P0, PT, R3, UR10, RZ ;  /* 0x0000000a03087c10 */ /* 0x000fe4000ff1e0ff */
[C---:B------:R-:W-:Y:S02]  /*1110*/  IADD3.X R7, PT, PT, R9.reuse, UR9, RZ, P1, !PT ;  /* 0x0000000909077c10 */ /* 0x040fe40008ffe4ff */
[----:B------:R-:W-:-:S03]  /*1120*/  IADD3.X R9, PT, PT, R9, UR11, RZ, P0, !PT ;  /* 0x0000000b09097c10 */ /* 0x000fc600087fe4ff */
[----:B------:R-:W4:Y:S04]  /*1130*/  LDG.E.CONSTANT R6, desc[UR12][R6.64] ;  /* 0x0000000c06067981 */ /* 0x000f28000c1e9900 */
[----:B------:R-:W4:Y:S01]  /*1140*/  LDG.E.CONSTANT R8, desc[UR12][R8.64] ;  /* 0x0000000c08087981 */ /* 0x000f22000c1e9900 */
[----:B--2---:R-:W-:Y:S01]  /*1150*/  FMUL R11, R11, 127 ;  /* 0x42fe00000b0b7820 */ /* 0x004fe20000400000 */
[----:B---3--:R-:W-:-:S05]  /*1160*/  FMUL R14, R14, 127 ;  /* 0x42fe00000e0e7820 */ /* 0x008fca0000400000 */
[----:B------:R-:W0:Y:S01]  /*1170*/  F2I.NTZ R11, R11 ;  /* 0x0000000b000b7305 */ /* 0x000e220000203100 */
[----:B----4-:R-:W-:-:S07]  /*1180*/  FMUL R10, R10, 127 ;  /* 0x42fe00000a0a7820 */ /* 0x010fce0000400000 */
[----:B------:R-:W1:Y:S01]  /*1190*/  F2I.NTZ R14, R14 ;  /* 0x0000000e000e7305 */ /* 0x000e620000203100 */
[----:B------:R-:W-:-:S07]  /*11a0*/  FMUL R16, R16, 127 ;  /* 0x42fe000010107820 */ /* 0x000fce0000400000 */
[----:B------:R-:W2:Y:S01]  /*11b0*/  F2I.NTZ R10, R10 ;  /* 0x0000000a000a7305 */ /* 0x000ea20000203100 */
[----:B0-----:R-:W-:-:S07]  /*11c0*/  IMAD.SHL.U32 R3, R11, 0x100, RZ ;  /* 0x000001000b037824 */ /* 0x001fce00078e00ff */
[----:B------:R-:W0:Y:S01]  /*11d0*/  F2I.NTZ R16, R16 ;  /* 0x0000001000107305 */ /* 0x000e220000203100 */
[----:B------:R-:W-:Y:S01]  /*11e0*/  LOP3.LUT R3, R3, 0xff00, RZ, 0xc0, !PT ;  /* 0x0000ff0003037812 */ /* 0x000fe200078ec0ff */
[----:B-1----:R-:W-:-:S03]  /*11f0*/  IMAD.U32 R4, R14, 0x10000, RZ ;  /* 0x000100000e047824 */ /* 0x002fc600078e00ff */
[----:B--2---:R-:W-:-:S04]  /*1200*/  LOP3.LUT R3, R3, 0xff, R10, 0xf8, !PT ;  /* 0x000000ff03037812 */ /* 0x004fc800078ef80a */
[----:B------:R-:W-:-:S04]  /*1210*/  LOP3.LUT R3, R3, 0xff0000, R4, 0xf8, !PT ;  /* 0x00ff000003037812 */ /* 0x000fc800078ef804 */
[----:B0-----:R-:W-:-:S05]  /*1220*/  LEA R4, R16, R3, 0x18 ;  /* 0x0000000310047211 */ /* 0x001fca00078ec0ff */
[C---:B------:R-:W-:Y:S02]  /*1230*/  IDP.4A.S8.S8 R15, R4.reuse, R6, R15 ;  /* 0x00000006040f7226 */ /* 0x040fe4000000060f */
[----:B------:R-:W-:-:S07]  /*1240*/  IDP.4A.S8.S8 R19, R4, R8, R19 ;  /* 0x0000000804137226 */ /* 0x000fce0000000613 */
.L_x_3:
[----:B------:R-:W-:Y:S02]  /*1250*/  I2FP.F32.S32 R15, R15 ;  /* 0x0000000f000f7245 */ /* 0x000fe40000201400 */
[----:B------:R-:W-:-:S07]  /*1260*/  I2FP.F32.S32 R19, R19 ;  /* 0x0000001300137245 */ /* 0x000fce0000201400 */
.L_x_0:
[----:B-----5:R-:W-:Y:S01]  /*1270*/  FMUL R0, R0, R15 ;  /* 0x0000000f00007220 */ /* 0x020fe20000400000 */
[----:B------:R-:W-:Y:S01]  /*1280*/  IMAD.MOV.U32 R4, RZ, RZ, 0x38820610 ;  /* 0x38820610ff047424 */ /* 0x000fe200078e00ff */
[----:B------:R-:W-:Y:S01]  /*1290*/  BSSY.RECONVERGENT B0, `(.L_x_5) ;  /* 0x000000d000007945 */ /* 0x000fe20003800200 */
[----:B------:R-:W-:Y:S01]  /*12a0*/  IMAD.MOV.U32 R3, RZ, RZ, 0x467c0400 ;  /* 0x467c0400ff037424 */ /* 0x000fe200078e00ff */
[----:B------:R-:W0:Y:S03]  /*12b0*/  FCHK P0, R0, 16129 ;  /* 0x467c040000007902 */ /* 0x000e260000000000 */
[----:B------:R-:W-:-:S04]  /*12c0*/  FFMA R3, R4, -R3, 1 ;  /* 0x3f80000004037423 */ /* 0x000fc80000000803 */
[----:B------:R-:W-:-:S04]  /*12d0*/  FFMA R3, R3, R4, 6.2000122852623462677e-05 ;  /* 0x3882061003037423 */ /* 0x000fc80000000004 */
[----:B------:R-:W-:-:S04]  /*12e0*/  FFMA R5, R0, R3, RZ ;  /* 0x0000000300057223 */ /* 0x000fc800000000ff */
[----:B------:R-:W-:-:S04]  /*12f0*/  FFMA R4, R5, -16129, R0 ;  /* 0xc67c040005047823 */ /* 0x000fc80000000000 */
[----:B------:R-:W-:Y:S01]  /*1300*/  FFMA R5, R3, R4, R5 ;  /* 0x0000000403057223 */ /* 0x000fe20000000005 */
[----:B0-----:R-:W-:Y:S06]  /*1310*/  @!P0 BRA `(.L_x_6) ;  /* 0x0000000000108947 */ /* 0x001fec0003800000 */
[----:B------:R-:W-:Y:S01]  /*1320*/  HFMA2 R3, -RZ, RZ, 6.484375, 6.103515625e-05 ;  /* 0x467c0400ff037431 */ /* 0x000fe200000001ff */
[----:B------:R-:W-:-:S07]  /*1330*/  MOV R6, 0x1350 ;  /* 0x0000135000067802 */ /* 0x000fce0000000f00 */
[----:B------:R-:W-:Y:S05]  /*1340*/  CALL.REL.NOINC `($__internal_0_$__cuda_sm3x_div_rn_noftz_f32_slowpath) ;  /* 0x0000000000cc7944 */ /* 0x000fea0003c00000 */
[----:B------:R-:W-:-:S07]  /*1350*/  IMAD.MOV.U32 R5, RZ, RZ, R0 ;  /* 0x000000ffff057224 */ /* 0x000fce00078e0000 */
.L_x_6:
[----:B------:R-:W-:Y:S05]  /*1360*/  BSYNC.RECONVERGENT B0 ;  /* 0x0000000000007941 */ /* 0x000fea0003800200 */
.L_x_5:
[----:B------:R-:W-:Y:S01]  /*1370*/  MOV R3, 0x467c0400 ;  /* 0x467c040000037802 */ /* 0x000fe20000000f00 */
[----:B------:R-:W-:Y:S01]  /*1380*/  FMUL R12, R12, R19 ;  /* 0x000000130c0c7220 */ /* 0x000fe20000400000 */
[----:B------:R-:W-:Y:S01]  /*1390*/  IMAD.MOV.U32 R0, RZ, RZ, 0x38820610 ;  /* 0x38820610ff007424 */ /* 0x000fe200078e00ff */
[----:B------:R-:W-:Y:S02]  /*13a0*/  BSSY.RECONVERGENT B0, `(.L_x_7) ;  /* 0x000000d000007945 */ /* 0x000fe40003800200 */
[----:B------:R-:W0:Y:S01]  /*13b0*/  FCHK P0, R12, 16129 ;  /* 0x467c04000c007902 */ /* 0x000e220000000000 */
[----:B------:R-:W-:-:S04]  /*13c0*/  FFMA R3, R0, -R3, 1 ;  /* 0x3f80000000037423 */ /* 0x000fc80000000803 */
[----:B------:R-:W-:-:S04]  /*13d0*/  FFMA R0, R3, R0, 6.2000122852623462677e-05 ;  /* 0x3882061003007423 */ /* 0x000fc80000000000 */
[----:B------:R-:W-:-:S04]  /*13e0*/  FFMA R3, R0, R12, RZ ;  /* 0x0000000c00037223 */ /* 0x000fc800000000ff */
[----:B------:R-:W-:-:S04]  /*13f0*/  FFMA R4, R3, -16129, R12 ;  /* 0xc67c040003047823 */ /* 0x000fc8000000000c */
[----:B------:R-:W-:Y:S01]  /*1400*/  FFMA R4, R0, R4, R3 ;  /* 0x0000000400047223 */ /* 0x000fe20000000003 */
[----:B0-----:R-:W-:Y:S06]  /*1410*/  @!P0 BRA `(.L_x_8) ;  /* 0x0000000000148947 */ /* 0x001fec0003800000 */
[----:B------:R-:W-:Y:S01]  /*1420*/  IMAD.MOV.U32 R0, RZ, RZ, R12 ;  /* 0x000000ffff007224 */ /* 0x000fe200078e000c */
[----:B------:R-:W-:Y:S01]  /*1430*/  MOV R6, 0x1460 ;  /* 0x0000146000067802 */ /* 0x000fe20000000f00 */
[----:B------:R-:W-:-:S07]  /*1440*/  IMAD.MOV.U32 R3, RZ, RZ, 0x467c0400 ;  /* 0x467c0400ff037424 */ /* 0x000fce00078e00ff */
[----:B------:R-:W-:Y:S05]  /*1450*/  CALL.REL.NOINC `($__internal_0_$__cuda_sm3x_div_rn_noftz_f32_slowpath) ;  /* 0x0000000000887944 */ /* 0x000fea0003c00000 */
[----:B------:R-:W-:-:S07]  /*1460*/  MOV R4, R0 ;  /* 0x0000000000047202 */ /* 0x000fce0000000f00 */
.L_x_8:
[----:B------:R-:W-:Y:S05]  /*1470*/  BSYNC.RECONVERGENT B0 ;  /* 0x0000000000007941 */ /* 0x000fea0003800200 */
.L_x_7:
[----:B------:R-:W-:Y:S01]  /*1480*/  IMAD.MOV.U32 R0, RZ, RZ, 0x3bbb989d ;  /* 0x3bbb989dff007424 */ /* 0x000fe200078e00ff */
[----:B------:R-:W-:Y:S01]  /*1490*/  BSSY.RECONVERGENT B0, `(.L_x_9) ;  /* 0x0000017000007945 */ /* 0x000fe20003800200 */
[----:B------:R-:W-:Y:S02]  /*14a0*/  IMAD.MOV.U32 R3, RZ, RZ, 0x437c0000 ;  /* 0x437c0000ff037424 */ /* 0x000fe400078e00ff */
[----:B------:R-:W-:-:S04]  /*14b0*/  FFMA.SAT R0, R5, -R0, 0.5 ;  /* 0x3f00000005007423 */ /* 0x000fc80000002800 */
[----:B------:R-:W-:-:S04]  /*14c0*/  FFMA.RM R0, R0, R3, 12582913 ;  /* 0x4b40000100007423 */ /* 0x000fc80000004003 */
[C---:B------:R-:W-:Y:S01]  /*14d0*/  FADD R6, R0.reuse, -12583039 ;  /* 0xcb40007f00067421 */ /* 0x040fe20000000000 */
[----:B------:R-:W-:-:S03]  /*14e0*/  SHF.L.U32 R0, R0, 0x17, RZ ;  /* 0x0000001700007819 */ /* 0x000fc600000006ff */
[----:B------:R-:W-:-:S04]  /*14f0*/  FFMA R6, R5, -1.4426950216293334961, -R6 ;  /* 0xbfb8aa3b05067823 */ /* 0x000fc80000000806 */
[----:B------:R-:W-:-:S04]  /*1500*/  FFMA R6, R5, -1.925963033500011079e-08, R6 ;  /* 0xb2a5706005067823 */ /* 0x000fc80000000006 */
[----:B------:R-:W0:Y:S02]  /*1510*/  MUFU.EX2 R3, R6 ;  /* 0x0000000600037308 */ /* 0x000e240000000800 */
[----:B0-----:R-:W-:-:S06]  /*1520*/  FFMA R10, R0, R3, 1 ;  /* 0x3f800000000a7423 */ /* 0x001fcc0000000003 */
[----:B------:R-:W0:Y:S08]  /*1530*/  MUFU.RCP R0, R10 ;  /* 0x0000000a00007308 */ /* 0x000e300000001000 */
[----:B------:R-:W1:Y:S01]  /*1540*/  FCHK P0, R5, R10 ;  /* 0x0000000a05007302 */ /* 0x000e620000000000 */
[----:B0-----:R-:W-:-:S04]  /*1550*/  FFMA R3, -R10, R0, 1 ;  /* 0x3f8000000a037423 */ /* 0x001fc80000000100 */
[----:B------:R-:W-:-:S04]  /*1560*/  FFMA R0, R0, R3, R0 ;  /* 0x0000000300007223 */ /* 0x000fc80000000000 */
[----:B------:R-:W-:-:S04]  /*1570*/  FFMA R3, R0, R5, RZ ;  /* 0x0000000500037223 */ /* 0x000fc800000000ff */
[----:B------:R-:W-:-:S04]  /*1580*/  FFMA R8, -R10, R3, R5 ;  /* 0x000000030a087223 */ /* 0x000fc80000000105 */
[----:B------:R-:W-:Y:S01]  /*1590*/  FFMA R3, R0, R8, R3 ;  /* 0x0000000800037223 */ /* 0x000fe20000000003 */
[----:B-1----:R-:W-:Y:S06]  /*15a0*/  @!P0 BRA `(.L_x_10) ;  /* 0x0000000000148947 */ /* 0x002fec0003800000 */
[----:B------:R-:W-:Y:S01]  /*15b0*/  IMAD.MOV.U32 R0, RZ, RZ, R5 ;  /* 0x000000ffff007224 */ /* 0x000fe200078e0005 */
[----:B------:R-:W-:Y:S01]  /*15c0*/  MOV R6, 0x15f0 ;  /* 0x000015f000067802 */ /* 0x000fe20000000f00 */
[----:B------:R-:W-:-:S07]  /*15d0*/  IMAD.MOV.U32 R3, RZ, RZ, R10 ;  /* 0x000000ffff037224 */ /* 0x000fce00078e000a */
[----:B------:R-:W-:Y:S05]  /*15e0*/  CALL.REL.NOINC `($__internal_0_$__cuda_sm3x_div_rn_noftz_f32_slowpath) ;  /* 0x0000000000247944 */ /* 0x000fea0003c00000 */
[----:B------:R-:W-:-:S07]  /*15f0*/  MOV R3, R0 ;  /* 0x0000000000037202 */ /* 0x000fce0000000f00 */
.L_x_10:
[----:B------:R-:W-:Y:S05]  /*1600*/  BSYNC.RECONVERGENT B0 ;  /* 0x0000000000007941 */ /* 0x000fea0003800200 */
.L_x_9:
[----:B------:R-:W0:Y:S01]  /*1610*/  LDC R9, c[0x0][0x3b8] ;  /* 0x0000ee00ff097b82 */ /* 0x000e220000000800 */
[----:B------:R-:W-:-:S07]  /*1620*/  FMUL R5, R3, R4 ;  /* 0x0000000403057220 */ /* 0x000fce0000400000 */
[----:B------:R-:W1:Y:S01]  /*1630*/  LDC.64 R6, c[0x0][0x380] ;  /* 0x0000e000ff067b82 */ /* 0x000e620000000a00 */
[----:B0-----:R-:W-:-:S04]  /*1640*/  IMAD R9, R9, UR14, R2 ;  /* 0x0000000e09097c24 */ /* 0x001fc8000f8e0202 */
[----:B-1----:R-:W-:-:S05]  /*1650*/  IMAD.WIDE.U32 R2, R9, 0x4, R6 ;  /* 0x0000000409027825 */ /* 0x002fca00078e0006 */
[----:B------:R-:W-:Y:S01]  /*1660*/  STG.E desc[UR12][R2.64], R5 ;  /* 0x0000000502007986 */ /* 0x000fe2000c10190c */
[----:B------:R-:W-:Y:S05]  /*1670*/  EXIT ;  /* 0x000000000000794d */ /* 0x000fea0003800000 */
        .weak           $__internal_0_$__cuda_sm3x_div_rn_noftz_f32_slowpath
        .type           $__internal_0_$__cuda_sm3x_div_rn_noftz_f32_slowpath,@function
        .size           $__internal_0_$__cuda_sm3x_div_rn_noftz_f32_slowpath,(.L_x_114 - $__internal_0_$__cuda_sm3x_div_rn_noftz_f32_slowpath)
$__internal_0_$__cuda_sm3x_div_rn_noftz_f32_slowpath:
[----:B------:R-:W-:Y:S01]  /*1680*/  SHF.R.U32.HI R8, RZ, 0x17, R3 ;  /* 0x00000017ff087819 */ /* 0x000fe20000011603 */
[----:B------:R-:W-:Y:S01]  /*1690*/  BSSY.RECONVERGENT B1, `(.L_x_11) ;  /* 0x0000062000017945 */ /* 0x000fe20003800200 */
[----:B------:R-:W-:Y:S02]  /*16a0*/  SHF.R.U32.HI R7, RZ, 0x17, R0 ;  /* 0x00000017ff077819 */ /* 0x000fe40000011600 */
[----:B------:R-:W-:Y:S02]  /*16b0*/  LOP3.LUT R14, R8, 0xff, RZ, 0xc0, !PT ;  /* 0x000000ff080e7812 */ /* 0x000fe400078ec0ff */
[----:B------:R-:W-:-:S03]  /*16c0*/  LOP3.LUT R10, R7, 0xff, RZ, 0xc0, !PT ;  /* 0x000000ff070a7812 */ /* 0x000fc600078ec0ff */
[----:B------:R-:W-:Y:S02]  /*16d0*/  VIADD R9, R14, 0xffffffff ;  /* 0xffffffff0e097836 */ /* 0x000fe40000000000 */
[----:B------:R-:W-:-:S03]  /*16e0*/  VIADD R8, R10, 0xffffffff ;  /* 0xffffffff0a087836 */ /* 0x000fc60000000000 */
[----:B------:R-:W-:-:S04]  /*16f0*/  ISETP.GT.U32.AND P0, PT, R9, 0xfd, PT ;  /* 0x000000fd0900780c */ /* 0x000fc80003f04070 */
[----:B------:R-:W-:-:S13]  /*1700*/  ISETP.GT.U32.OR P0, PT, R8, 0xfd, P0 ;  /* 0x000000fd0800780c */ /* 0x000fda0000704470 */
[----:B------:R-:W-:Y:S01]  /*1710*/  @!P0 MOV R7, RZ ;  /* 0x000000ff00078202 */ /* 0x000fe20000000f00 */
[----:B------:R-:W-:Y:S06]  /*1720*/  @!P0 BRA `(.L_x_12) ;  /* 0x00000000005c8947 */ /* 0x000fec0003800000 */
[----:B------:R-:W-:Y:S02]  /*1730*/  FSETP.GTU.FTZ.AND P0, PT, |R0|, +INF , PT ;  /* 0x7f8000000000780b */ /* 0x000fe40003f1c200 */
[----:B------:R-:W-:-:S04]  /*1740*/  FSETP.GTU.FTZ.AND P1, PT, |R3|, +INF , PT ;  /* 0x7f8000000300780b */ /* 0x000fc80003f3c200 */
[----:B------:R-:W-:-:S13]  /*1750*/  PLOP3.LUT P0, PT, P0, P1, PT, 0xf8, 0x8f ;  /* 0x00000000008f781c */ /* 0x000fda0000703f70 */
[----:B------:R-:W-:Y:S05]  /*1760*/  @P0 BRA `(.L_x_13) ;  /* 0x00000004004c0947 */ /* 0x000fea0003800000 */
[----:B------:R-:W-:-:S13]  /*1770*/  LOP3.LUT P0, RZ, R3, 0x7fffffff, R0, 0xc8, !PT ;  /* 0x7fffffff03ff7812 */ /* 0x000fda000780c800 */
[----:B------:R-:W-:Y:S05]  /*1780*/  @!P0 BRA `(.L_x_14) ;  /* 0x00000004003c8947 */ /* 0x000fea0003800000 */
[C---:B------:R-:W-:Y:S02]  /*1790*/  FSETP.NEU.FTZ.AND P1, PT, |R0|.reuse, +INF , PT ;  /* 0x7f8000000000780b */ /* 0x040fe40003f3d200 */
[----:B------:R-:W-:Y:S02]  /*17a0*/  FSETP.NEU.FTZ.AND P2, PT, |R3|, +INF , PT ;  /* 0x7f8000000300780b */ /* 0x000fe40003f5d200 */
[----:B------:R-:W-:-:S11]  /*17b0*/  FSETP.NEU.FTZ.AND P0, PT, |R0|, +INF , PT ;  /* 0x7f8000000000780b */ /* 0x000fd60003f1d200 */
[----:B------:R-:W-:Y:S05]  /*17c0*/  @!P2 BRA !P1, `(.L_x_14) ;  /* 0x00000004002ca947 */ /* 0x000fea0004800000 */
[----:B------:R-:W-:-:S04]  /*17d0*/  LOP3.LUT P1, RZ, R0, 0x7fffffff, RZ, 0xc0, !PT ;  /* 0x7fffffff00ff7812 */ /* 0x000fc8000782c0ff */
[----:B------:R-:W-:-:S13]  /*17e0*/  PLOP3.LUT P1, PT, P2, P1, PT, 0x2f, 0xf2 ;  /* 0x0000000000f2781c */ /* 0x000fda0001722577 */
[----:B------:R-:W-:Y:S05]  /*17f0*/  @P1 BRA `(.L_x_15) ;  /* 0x0000000400181947 */ /* 0x000fea0003800000 */
[----:B------:R-:W-:-:S04]  /*1800*/  LOP3.LUT P1, RZ, R3, 0x7fffffff, RZ, 0xc0, !PT ;  /* 0x7fffffff03ff7812 */ /* 0x000fc8000782c0ff */
[----:B------:R-:W-:-:S13]  /*1810*/  PLOP3.LUT P0, PT, P0, P1, PT, 0x2f, 0xf2 ;  /* 0x0000000000f2781c */ /* 0x000fda0000702577 */
[----:B------:R-:W-:Y:S05]  /*1820*/  @P0 BRA `(.L_x_16) ;  /* 0x0000000400000947 */ /* 0x000fea0003800000 */
[----:B------:R-:W-:Y:S02]  /*1830*/  ISETP.GE.AND P0, PT, R8, RZ, PT ;  /* 0x000000ff0800720c */ /* 0x000fe40003f06270 */
[----:B------:R-:W-:-:S11]  /*1840*/  ISETP.GE.AND P1, PT, R9, RZ, PT ;  /* 0x000000ff0900720c */ /* 0x000fd60003f26270 */
[----:B------:R-:W-:Y:S02]  /*1850*/  @P0 IMAD.MOV.U32 R7, RZ, RZ, RZ ;  /* 0x000000ffff070224 */ /* 0x000fe400078e00ff */
[----:B------:R-:W-:Y:S01]  /*1860*/  @!P0 FFMA R0, R0, 1.84467440737095516160e+19, RZ ;  /* 0x5f80000000008823 */ /* 0x000fe200000000ff */
[----:B------:R-:W-:Y:S02]  /*1870*/  @!P0 IMAD.MOV.U32 R7, RZ, RZ, -0x40 ;  /* 0xffffffc0ff078424 */ /* 0x000fe400078e00ff */
[----:B------:R-:W-:-:S03]  /*1880*/  @!P1 FFMA R3, R3, 1.84467440737095516160e+19, RZ ;  /* 0x5f80000003039823 */ /* 0x000fc600000000ff */
[----:B------:R-:W-:-:S07]  /*1890*/  @!P1 IADD3 R7, PT, PT, R7, 0x40, RZ ;  /* 0x0000004007079810 */ /* 0x000fce0007ffe0ff */
.L_x_12:
[----:B------:R-:W-:Y:S01]  /*18a0*/  LEA R8, R14, 0xc0800000, 0x17 ;  /* 0xc08000000e087811 */ /* 0x000fe200078eb8ff */
[----:B------:R-:W-:Y:S04]  /*18b0*/  BSSY.RECONVERGENT B2, `(.L_x_17) ;  /* 0x0000036000027945 */ /* 0x000fe80003800200 */
[----:B------:R-:W-:Y:S02]  /*18c0*/  IMAD.IADD R8, R3, 0x1, -R8 ;  /* 0x0000000103087824 */ /* 0x000fe400078e0a08 */
[----:B------:R-:W-:Y:S02]  /*18d0*/  VIADD R3, R10, 0xffffff81 ;  /* 0xffffff810a037836 */ /* 0x000fe40000000000 */
[----:B------:R0:W1:Y:S01]  /*18e0*/  MUFU.RCP R9, R8 ;  /* 0x0000000800097308 */ /* 0x0000620000001000 */
[----:B------:R-:W-:Y:S01]  /*18f0*/  FADD.FTZ R11, -R8, -RZ ;  /* 0x800000ff080b7221 */ /* 0x000fe20000010100 */
[C---:B------:R-:W-:Y:S01]  /*1900*/  IMAD R0, R3.reuse, -0x800000, R0 ;  /* 0xff80000003007824 */ /* 0x040fe200078e0200 */
[----:B0-----:R-:W-:-:S04]  /*1910*/  IADD3 R8, PT, PT, R3, 0x7f, -R14 ;  /* 0x0000007f03087810 */ /* 0x001fc80007ffe80e */
[----:B------:R-:W-:Y:S01]  /*1920*/  IADD3 R8, PT, PT, R8, R7, RZ ;  /* 0x0000000708087210 */ /* 0x000fe20007ffe0ff */
[----:B-1----:R-:W-:-:S04]  /*1930*/  FFMA R10, R9, R11, 1 ;  /* 0x3f800000090a7423 */ /* 0x002fc8000000000b */
[----:B------:R-:W-:-:S04]  /*1940*/  FFMA R16, R9, R10, R9 ;  /* 0x0000000a09107223 */ /* 0x000fc80000000009 */
[----:B------:R-:W-:-:S04]  /*1950*/  FFMA R9, R0, R16, RZ ;  /* 0x0000001000097223 */ /* 0x000fc800000000ff */
[----:B------:R-:W-:-:S04]  /*1960*/  FFMA R10, R11, R9, R0 ;  /* 0x000000090b0a7223 */ /* 0x000fc80000000000 */
[----:B------:R-:W-:-:S04]  /*1970*/  FFMA R9, R16, R10, R9 ;  /* 0x0000000a10097223 */ /* 0x000fc80000000009 */
[----:B------:R-:W-:-:S04]  /*1980*/  FFMA R10, R11, R9, R0 ;  /* 0x000000090b0a7223 */ /* 0x000fc80000000000 */
[----:B------:R-:W-:-:S05]  /*1990*/  FFMA R0, R16, R10, R9 ;  /* 0x0000000a10007223 */ /* 0x000fca0000000009 */
[----:B------:R-:W-:-:S04]  /*19a0*/  SHF.R.U32.HI R3, RZ, 0x17, R0 ;  /* 0x00000017ff037819 */ /* 0x000fc80000011600 */
[----:B------:R-:W-:-:S05]  /*19b0*/  LOP3.LUT R3, R3, 0xff, RZ, 0xc0, !PT ;  /* 0x000000ff03037812 */ /* 0x000fca00078ec0ff */
[----:B------:R-:W-:-:S04]  /*19c0*/  IMAD.IADD R11, R3, 0x1, R8 ;  /* 0x00000001030b7824 */ /* 0x000fc800078e0208 */
[----:B------:R-:W-:-:S05]  /*19d0*/  VIADD R3, R11, 0xffffffff ;  /* 0xffffffff0b037836 */ /* 0x000fca0000000000 */
[----:B------:R-:W-:-:S13]  /*19e0*/  ISETP.GE.U32.AND P0, PT, R3, 0xfe, PT ;  /* 0x000000fe0300780c */ /* 0x000fda0003f06070 */
[----:B------:R-:W-:Y:S05]  /*19f0*/  @!P0 BRA `(.L_x_18) ;  /* 0x0000000000808947 */ /* 0x000fea0003800000 */
[----:B------:R-:W-:-:S13]  /*1a00*/  ISETP.GT.AND P0, PT, R11, 0xfe, PT ;  /* 0x000000fe0b00780c */ /* 0x000fda0003f04270 */
[----:B------:R-:W-:Y:S05]  /*1a10*/  @P0 BRA `(.L_x_19) ;  /* 0x00000000006c0947 */ /* 0x000fea0003800000 */
[----:B------:R-:W-:-:S13]  /*1a20*/  ISETP.GE.AND P0, PT, R11, 0x1, PT ;  /* 0x000000010b00780c */ /* 0x000fda0003f06270 */
[----:B------:R-:W-:Y:S05]  /*1a30*/  @P0 BRA `(.L_x_20) ;  /* 0x0000000000740947 */ /* 0x000fea0003800000 */
[----:B------:R-:W-:Y:S02]  /*1a40*/  ISETP.GE.AND P0, PT, R11, -0x18, PT ;  /* 0xffffffe80b00780c */ /* 0x000fe40003f06270 */
[----:B------:R-:W-:-:S11]  /*1a50*/  LOP3.LUT R0, R0, 0x80000000, RZ, 0xc0, !PT ;  /* 0x8000000000007812 */ /* 0x000fd600078ec0ff */
[----:B------:R-:W-:Y:S05]  /*1a60*/  @!P0 BRA `(.L_x_20) ;  /* 0x0000000000688947 */ /* 0x000fea0003800000 */
[CCC-:B------:R-:W-:Y:S01]  /*1a70*/  FFMA.RZ R3, R16.reuse, R10.reuse, R9.reuse ;  /* 0x0000000a10037223 */ /* 0x1c0fe2000000c009 */
[CCC-:B------:R-:W-:Y:S01]  /*1a80*/  FFMA.RM R8, R16.reuse, R10.reuse, R9.reuse ;  /* 0x0000000a10087223 */ /* 0x1c0fe20000004009 */
[C---:B------:R-:W-:Y:S02]  /*1a90*/  ISETP.NE.AND P2, PT, R11.reuse, RZ, PT ;  /* 0x000000ff0b00720c */ /* 0x040fe40003f45270 */
[----:B------:R-:W-:Y:S02]  /*1aa0*/  ISETP.NE.AND P1, PT, R11, RZ, PT ;  /* 0x000000ff0b00720c */ /* 0x000fe40003f25270 */
[----:B------:R-:W-:Y:S01]  /*1ab0*/  LOP3.LUT R7, R3, 0x7fffff, RZ, 0xc0, !PT ;  /* 0x007fffff03077812 */ /* 0x000fe200078ec0ff */
[----:B------:R-:W-:Y:S01]  /*1ac0*/  FFMA.RP R3, R16, R10, R9 ;  /* 0x0000000a10037223 */ /* 0x000fe20000008009 */
[----:B------:R-:W-:Y:S01]  /*1ad0*/  IADD3 R10, PT, PT, R11, 0x20, RZ ;  /* 0x000000200b0a7810 */ /* 0x000fe20007ffe0ff */
[----:B------:R-:W-:Y:S01]  /*1ae0*/  IMAD.MOV R9, RZ, RZ, -R11 ;  /* 0x000000ffff097224 */ /* 0x000fe200078e0a0b */
[----:B------:R-:W-:-:S02]  /*1af0*/  LOP3.LUT R7, R7, 0x800000, RZ, 0xfc, !PT ;  /* 0x0080000007077812 */ /* 0x000fc400078efcff */
[----:B------:R-:W-:Y:S02]  /*1b00*/  FSETP.NEU.FTZ.AND P0, PT, R3, R8, PT ;  /* 0x000000080300720b */ /* 0x000fe40003f1d000 */
[----:B------:R-:W-:Y:S02]  /*1b10*/  SHF.L.U32 R10, R7, R10, RZ ;  /* 0x0000000a070a7219 */ /* 0x000fe400000006ff */
[----:B------:R-:W-:Y:S02]  /*1b20*/  SEL R8, R9, RZ, P2 ;  /* 0x000000ff09087207 */ /* 0x000fe40001000000 */
[----:B------:R-:W-:Y:S02]  /*1b30*/  ISETP.NE.AND P1, PT, R10, RZ, P1 ;  /* 0x000000ff0a00720c */ /* 0x000fe40000f25270 */
[----:B------:R-:W-:Y:S02]  /*1b40*/  SHF.R.U32.HI R8, RZ, R8, R7 ;  /* 0x00000008ff087219 */ /* 0x000fe40000011607 */
[----:B------:R-:W-:-:S02]  /*1b50*/  PLOP3.LUT P0, PT, P0, P1, PT, 0xf8, 0x8f ;  /* 0x00000000008f781c */ /* 0x000fc40000703f70 */
[----:B------:R-:W-:Y:S02]  /*1b60*/  SHF.R.U32.HI R10, RZ, 0x1, R8 ;  /* 0x00000001ff0a7819 */ /* 0x000fe40000011608 */
[----:B------:R-:W-:-:S04]  /*1b70*/  SEL R3, RZ, 0x1, !P0 ;  /* 0x00000001ff037807 */ /* 0x000fc80004000000 */
[----:B------:R-:W-:-:S04]  /*1b80*/  LOP3.LUT R3, R3, 0x1, R10, 0xf8, !PT ;  /* 0x0000000103037812 */ /* 0x000fc800078ef80a */
[----:B------:R-:W-:-:S05]  /*1b90*/  LOP3.LUT R3, R3, R8, RZ, 0xc0, !PT ;  /* 0x0000000803037212 */ /* 0x000fca00078ec0ff */
[----:B------:R-:W-:-:S05]  /*1ba0*/  IMAD.IADD R3, R10, 0x1, R3 ;  /* 0x000000010a037824 */ /* 0x000fca00078e0203 */
[----:B------:R-:W-:Y:S01]  /*1bb0*/  LOP3.LUT R0, R3, R0, RZ, 0xfc, !PT ;  /* 0x0000000003007212 */ /* 0x000fe200078efcff */
[----:B------:R-:W-:Y:S06]  /*1bc0*/  BRA `(.L_x_20) ;  /* 0x0000000000107947 */ /* 0x000fec0003800000 */
.L_x_19:
[----:B------:R-:W-:-:S04]  /*1bd0*/  LOP3.LUT R0, R0, 0x80000000, RZ, 0xc0, !PT ;  /* 0x8000000000007812 */ /* 0x000fc800078ec0ff */
[----:B------:R-:W-:Y:S01]  /*1be0*/  LOP3.LUT R0, R0, 0x7f800000, RZ, 0xfc, !PT ;  /* 0x7f80000000007812 */ /* 0x000fe200078efcff */
[----:B------:R-:W-:Y:S06]  /*1bf0*/  BRA `(.L_x_20) ;  /* 0x0000000000047947 */ /* 0x000fec0003800000 */
.L_x_18:
[----:B------:R-:W-:-:S07]  /*1c00*/  LEA R0, R8, R0, 0x17 ;  /* 0x0000000008007211 */ /* 0x000fce00078eb8ff */
.L_x_20:
[----:B------:R-:W-:Y:S05]  /*1c10*/  BSYNC.RECONVERGENT B2 ;  /* 0x0000000000027941 */ /* 0x000fea0003800200 */
.L_x_17:
[----:B------:R-:W-:Y:S05]  /*1c20*/  BRA `(.L_x_21) ;  /* 0x0000000000207947 */ /* 0x000fea0003800000 */
.L_x_16:
[----:B------:R-:W-:-:S04]  /*1c30*/  LOP3.LUT R0, R3, 0x80000000, R0, 0x48, !PT ;  /* 0x8000000003007812 */ /* 0x000fc800078e4800 */
[----:B------:R-:W-:Y:S01]  /*1c40*/  LOP3.LUT R0, R0, 0x7f800000, RZ, 0xfc, !PT ;  /* 0x7f80000000007812 */ /* 0x000fe200078efcff */
[----:B------:R-:W-:Y:S06]  /*1c50*/  BRA `(.L_x_21) ;  /* 0x0000000000147947 */ /* 0x000fec0003800000 */
.L_x_15:
[----:B------:R-:W-:Y:S01]  /*1c60*/  LOP3.LUT R0, R3, 0x80000000, R0, 0x48, !PT ;  /* 0x8000000003007812 */ /* 0x000fe200078e4800 */
[----:B------:R-:W-:Y:S06]  /*1c70*/  BRA `(.L_x_21) ;  /* 0x00000000000c7947 */ /* 0x000fec0003800000 */
.L_x_14:
[----:B------:R-:W0:Y:S01]  /*1c80*/  MUFU.RSQ R0, -QNAN ;  /* 0xffc0000000007908 */ /* 0x000e220000001400 */
[----:B------:R-:W-:Y:S05]  /*1c90*/  BRA `(.L_x_21) ;  /* 0x0000000000047947 */ /* 0x000fea0003800000 */
.L_x_13:
[----:B------:R-:W-:-:S07]  /*1ca0*/  FADD.FTZ R0, R0, R3 ;  /* 0x0000000300007221 */ /* 0x000fce0000010000 */
.L_x_21:
[----:B------:R-:W-:Y:S05]  /*1cb0*/  BSYNC.RECONVERGENT B1 ;  /* 0x0000000000017941 */ /* 0x000fea0003800200 */
.L_x_11:
[----:B------:R-:W-:-:S04]  /*1cc0*/  IMAD.MOV.U32 R7, RZ, RZ, 0x0 ;  /* 0x00000000ff077424 */ /* 0x000fc800078e00ff */
[----:B0-----:R-:W-:Y:S05]  /*1cd0*/  RET.REL.NODEC R6 `(_Z18swiglu_int8_kernelPfPKfPKaS3_S1_S1_iii) ;  /* 0xffffffe006c87950 */ /* 0x001fea0003c3ffff */
.L_x_22:
[----:B------:R-:W-:-:S00]  /*1ce0*/  BRA `(.L_x_22) ;  /* 0xfffffffc00fc7947 */ /* 0x000fc0000383ffff */
[----:B------:R-:W-:-:S00]  /*1cf0*/  NOP ;  /* 0x0000000000007918 */ /* 0x000fc00000000000 */
        /* <DEDUP_REMOVED lines=8> */
.L_x_114:


//--------------------- .text._Z26ffn_fused_small_kernel_f32PfPKfS1_S1_S1_iii --------------------------
	.section	.text._Z26ffn_fused_small_kernel_f32PfPKfS1_S1_S1_iii,"ax",@progbits
	.align	128
        .global         _Z26ffn_fused_small_kernel_f32PfPKfS1_S1_S1_iii
        .type           _Z26ffn_fused_small_kernel_f32PfPKfS1_S1_S1_iii,@function
        .size           _Z26ffn_fused_small_kernel_f32PfPKfS1_S1_S1_iii,(.L_x_115 - _Z26ffn_fused_small_kernel_f32PfPKfS1_S1_S1_iii)
        .other          _Z26ffn_fused_small_kernel_f32PfPKfS1_S1_S1_iii,@"STO_CUDA_ENTRY STV_DEFAULT"
_Z26ffn_fused_small_kernel_f32PfPKfS1_S1_S1_iii:
.text._Z26ffn_fused_small_kernel_f32PfPKfS1_S1_S1_iii:
[----:B------:R-:W-:Y:S08]  /*0000*/  LDC R1, c[0x0][0x37c] ;  /* 0x0000df00ff017b82 */ /* 0x000ff00000000800 */
[----:B------:R-:W0:Y:S08]  /*0010*/  S2UR UR4, SR_CTAID.X ;  /* 0x00000000000479c3 */ /* 0x000e300000002500 */
[----:B------:R-:W0:Y:S02]  /*0020*/  LDC R0, c[0x0][0x3a8] ;  /* 0x0000ea00ff007b82 */ /* 0x000e240000000800 */
[----:B0-----:R-:W-:-:S13]  /*0030*/  ISETP.LE.AND P0, PT, R0, UR4, PT ;  /* 0x0000000400007c0c */ /* 0x001fda000bf03270 */
[----:B------:R-:W-:Y:S05]  /*0040*/  @P0 EXIT ;  /* 0x000000000000094d */ /* 0x000fea0003800000 */
[----:B------:R-:W0:Y:S01]  /*0050*/  S2R R16, SR_TID.X ;  /* 0x0000000000107919 */ /* 0x000e220000002100 */
[----:B------:R-:W1:Y:S01]  /*0060*/  LDCU UR5, c[0x0][0x3b0] ;  /* 0x00007600ff0577ac */ /* 0x000e620008000800 */
[----:B------:R-:W2:Y:S01]  /*0070*/  LDC R4, c[0x0][0x3ac] ;  /* 0x0000eb00ff047b82 */ /* 0x000ea20000000800 */
[----:B------:R-:W-:Y:S01]  /*0080*/  BSSY.RECONVERGENT B0, `(.L_x_23) ;  /* 0x00000f8000007945 */ /* 0x000fe20003800200 */
[----:B------:R-:W3:Y:S01]  /*0090*/  LDCU.64 UR8, c[0x0][0x358] ;  /* 0x00006b00ff0877ac */ /* 0x000ee20008000a00 */
[----:B------:R-:W4:Y:S01]  /*00a0*/  LDCU UR6, c[0x0][0x3ac] ;  /* 0x00007580ff0677ac */ /* 0x000f220008000800 */
[----:B-1----:R-:W-:Y:S01]  /*00b0*/  MOV R8, UR5 ;  /* 0x0000000500087c02 */ /* 0x002fe20008000f00 */
[----:B--2---:R-:W-:-:S05]  /*00c0*/  IMAD R7, R4, UR4, RZ ;  /* 0x0000000404077c24 */ /* 0x004fca000f8e02ff */
[----:B------:R-:W-:Y:S02]  /*00d0*/  SHF.R.S32.HI R0, RZ, 0x1f, R7 ;  /* 0x0000001fff007819 */ /* 0x000fe40000011407 */
[----:B0-----:R-:W-:-:S13]  /*00e0*/  ISETP.GE.AND P0, PT, R16, R8, PT ;  /* 0x000000081000720c */ /* 0x001fda0003f06270 */
[----:B---34-:R-:W-:Y:S05]  /*00f0*/  @P0 BRA `(.L_x_24) ;  /* 0x0000000c00c00947 */ /* 0x018fea0003800000 */
[----:B------:R-:W0:Y:S01]  /*0100*/  LDC R2, c[0x0][0x360] ;  /* 0x0000d800ff027b82 */ /* 0x000e220000000800 */
[----:B------:R-:W-:-:S13]  /*0110*/  ISETP.GE.AND P0, PT, R4, 0x1, PT ;  /* 0x000000010400780c */ /* 0x000fda0003f06270 */
[----:B------:R-:W-:Y:S05]  /*0120*/  @!P0 BRA `(.L_x_25) ;  /* 0x0000000c00388947 */ /* 0x000fea0003800000 */
[C---:B------:R-:W-:Y:S02]  /*0130*/  LOP3.LUT R3, R4.reuse, 0x7, RZ, 0xc0, !PT ;  /* 0x0000000704037812 */ /* 0x040fe400078ec0ff */
[----:B------:R-:W-:Y:S02]  /*0140*/  IADD3 R4, PT, PT, R4, -0x1, RZ ;  /* 0xffffffff04047810 */ /* 0x000fe40007ffe0ff */
[----:B------:R-:W-:-:S07]  /*0150*/  MOV R5, R16 ;  /* 0x0000001000057202 */ /* 0x000fce0000000f00 */
.L_x_33:
[----:B------:R-:W-:Y:S01]  /*0160*/  ISETP.GE.U32.AND P0, PT, R4, 0x7, PT ;  /* 0x000000070400780c */ /* 0x000fe20003f06070 */
[----:B------:R-:W-:Y:S01]  /*0170*/  HFMA2 R17, -RZ, RZ, 0, 0 ;  /* 0x00000000ff117431 */ /* 0x000fe200000001ff */
[----:B------:R-:W-:Y:S01]  /*0180*/  MOV R6, RZ ;  /* 0x000000ff00067202 */ /* 0x000fe20000000f00 */
[----:B------:R-:W-:-:S10]  /*0190*/  HFMA2 R8, -RZ, RZ, 0, 0 ;  /* 0x00000000ff087431 */ /* 0x000fd400000001ff */
[----:B------:R-:W-:Y:S05]  /*01a0*/  @!P0 BRA `(.L_x_26) ;  /* 0x0000000400208947 */ /* 0x000fea0003800000 */
[----:B------:R-:W-:Y:S02]  /*01b0*/  MOV R17, RZ ;  /* 0x000000ff00117202 */ /* 0x000fe40000000f00 */
[----:B------:R-:W-:-:S07]  /*01c0*/  MOV R6, RZ ;  /* 0x000000ff00067202 */ /* 0x000fce0000000f00 */
.L_x_27:
[----:B------:R-:W1:Y:S01]  /*01d0*/  LDC.64 R28, c[0x0][0x388] ;  /* 0x0000e200ff1c7b82 */ /* 0x000e620000000a00 */
[----:B------:R-:W-:-:S04]  /*01e0*/  IADD3 R10, P0, PT, R7, R6, RZ ;  /* 0x00000006070a7210 */ /* 0x000fc80007f1e0ff */
[----:B------:R-:W-:-:S03]  /*01f0*/  IADD3.X R11, PT, PT, RZ, R0, RZ, P0, !PT ;  /* 0x00000000ff0b7210 */ /* 0x000fc600007fe4ff */
[----:B------:R-:W2:Y:S08]  /*0200*/  LDC R21, c[0x0][0x3b0] ;  /* 0x0000ec00ff157b82 */ /* 0x000eb00000000800 */
[----:B------:R-:W3:Y:S08]  /*0210*/  LDC.64 R18, c[0x0][0x390] ;  /* 0x0000e400ff127b82 */ /* 0x000ef00000000a00 */
[----:B------:R-:W4:Y:S01]  /*0220*/  LDC.64 R12, c[0x0][0x398] ;  /* 0x0000e600ff0c7b82 */ /* 0x000f220000000a00 */
[----:B-1----:R-:W-:-:S04]  /*0230*/  LEA R28, P0, R10, R28, 0x2 ;  /* 0x0000001c0a1c7211 */ /* 0x002fc800078010ff */
[----:B------:R-:W-:Y:S01]  /*0240*/  LEA.HI.X R29, R10, R29, R11, 0x2, P0 ;  /* 0x0000001d0a1d7211 */ /* 0x000fe200000f140b */
[----:B--2---:R-:W-:-:S04]  /*0250*/  IMAD R9, R6, R21, R5 ;  /* 0x0000001506097224 */ /* 0x004fc800078e0205 */
[----:B------:R-:W2:Y:S01]  /*0260*/  LDG.E.CONSTANT R23, desc[UR8][R28.64+0x8] ;  /* 0x000008081c177981 */ /* 0x000ea2000c1e9900 */
[----:B---3--:R-:W-:-:S05]  /*0270*/  IMAD.WIDE R18, R9, 0x4, R18 ;  /* 0x0000000409127825 */ /* 0x008fca00078e0212 */
[----:B------:R-:W3:Y:S01]  /*0280*/  LDG.E.CONSTANT R11, desc[UR8][R18.64] ;  /* 0x00000008120b7981 */ /* 0x000ee2000c1e9900 */
[----:B----4-:R-:W-:-:S03]  /*0290*/  IMAD.WIDE R12, R9, 0x4, R12 ;  /* 0x00000004090c7825 */ /* 0x010fc600078e020c */
[----:B------:R-:W3:Y:S01]  /*02a0*/  LDG.E.CONSTANT R9, desc[UR8][R28.64] ;  /* 0x000000081c097981 */ /* 0x000ee2000c1e9900 */
[----:B------:R-:W-:-:S03]  /*02b0*/  IMAD.WIDE R14, R21, 0x4, R18 ;  /* 0x00000004150e7825 */ /* 0x000fc600078e0212 */
[----:B------:R-:W4:Y:S01]  /*02c0*/  LDG.E.CONSTANT R26, desc[UR8][R12.64] ;  /* 0x000000080c1a7981 */ /* 0x000f22000c1e9900 */
[----:B------:R-:W-:-:S03]  /*02d0*/  IMAD.WIDE R24, R21, 0x4, R12 ;  /* 0x0000000415187825 */ /* 0x000fc600078e020c */
[----:B------:R1:W5:Y:S04]  /*02e0*/  LDG.E.CONSTANT R22, desc[UR8][R14.64] ;  /* 0x000000080e167981 */ /* 0x000368000c1e9900 */
[----:B------:R0:W2:Y:S04]  /*02f0*/  LDG.E.CONSTANT R10, desc[UR8][R24.64] ;  /* 0x00000008180a7981 */ /* 0x0000a8000c1e9900 */
[----:B------:R-:W5:Y:S01]  /*0300*/  LDG.E.CONSTANT R19, desc[UR8][R28.64+0x4] ;  /* 0x000004081c137981 */ /* 0x000f62000c1e9900 */
[----:B-1----:R-:W-:-:S04]  /*0310*/  IMAD.WIDE R14, R21, 0x4, R14 ;  /* 0x00000004150e7825 */ /* 0x002fc800078e020e */
[C---:B0-----:R-:W-:Y:S01]  /*0320*/  IMAD.WIDE R24, R21.reuse, 0x4, R24 ;  /* 0x0000000415187825 */ /* 0x041fe200078e0218 */
[----:B------:R-:W2:Y:S04]  /*0330*/  LDG.E.CONSTANT R20, desc[UR8][R14.64] ;  /* 0x000000080e147981 */ /* 0x000ea8000c1e9900 */
[----:B------:R0:W2:Y:S01]  /*0340*/  LDG.E.CONSTANT R18, desc[UR8][R24.64] ;  /* 0x0000000818127981 */ /* 0x0000a2000c1e9900 */
[----:B------:R-:W-:-:S05]  /*0350*/  IMAD.WIDE R12, R21, 0x4, R14 ;  /* 0x00000004150c7825 */ /* 0x000fca00078e020e */
[----:B------:R-:W2:Y:S01]  /*0360*/  LDG.E.CONSTANT R27, desc[UR8][R12.64] ;  /* 0x000000080c1b7981 */ /* 0x000ea2000c1e9900 */
[----:B---3--:R-:W-:-:S03]  /*0370*/  FFMA R11, R9, R11, R8 ;  /* 0x0000000b090b7223 */ /* 0x008fc60000000008 */
[----:B------:R-:W3:Y:S01]  /*0380*/  LDG.E.CONSTANT R8, desc[UR8][R28.64+0xc] ;  /* 0x00000c081c087981 */ /* 0x000ee2000c1e9900 */
[----:B----4-:R-:W-:Y:S01]  /*0390*/  FFMA R9, R9, R26, R17 ;  /* 0x0000001a09097223 */ /* 0x010fe20000000011 */
[C---:B0-----:R-:W-:Y:S02]  /*03a0*/  IMAD.WIDE R24, R21.reuse, 0x4, R24 ;  /* 0x0000000415187825 */ /* 0x041fe400078e0218 */
[----:B------:R-:W4:Y:S02]  /*03b0*/  LDG.E.CONSTANT R17, desc[UR8][R28.64+0x1c] ;  /* 0x00001c081c117981 */ /* 0x000f24000c1e9900 */
[----:B------:R-:W-:-:S04]  /*03c0*/  IMAD.WIDE R14, R21, 0x4, R12 ;  /* 0x00000004150e7825 */ /* 0x000fc800078e020c */
[C---:B-----5:R-:W-:Y:S01]  /*03d0*/  FFMA R22, R19.reuse, R22, R11 ;  /* 0x0000001613167223 */ /* 0x060fe2000000000b */
[----:B--2---:R-:W-:Y:S01]  /*03e0*/  FFMA R19, R19, R10, R9 ;  /* 0x0000000a13137223 */ /* 0x004fe20000000009 */
[----:B------:R-:W2:Y:S04]  /*03f0*/  LDG.E.CONSTANT R11, desc[UR8][R28.64+0x18] ;  /* 0x000018081c0b7981 */ /* 0x000ea8000c1e9900 */
[----:B------:R-:W5:Y:S04]  /*0400*/  LDG.E.CONSTANT R9, desc[UR8][R28.64+0x10] ;  /* 0x000010081c097981 */ /* 0x000f68000c1e9900 */
[----:B------:R0:W4:Y:S02]  /*0410*/  LDG.E.CONSTANT R10, desc[UR8][R28.64+0x14] ;  /* 0x000014081c0a7981 */ /* 0x000124000c1e9900 */
[C---:B0-----:R-:W-:Y:S01]  /*0420*/  FFMA R29, R23.reuse, R20, R22 ;  /* 0x00000014171d7223 */ /* 0x041fe20000000016 */
[----:B------:R-:W-:Y:S01]  /*0430*/  FFMA R23, R23, R18, R19 ;  /* 0x0000001217177223 */ /* 0x000fe20000000013 */
[C---:B------:R-:W-:Y:S01]  /*0440*/  IMAD.WIDE R18, R21.reuse, 0x4, R24 ;  /* 0x0000000415127825 */ /* 0x040fe200078e0218 */
[----:B------:R0:W5:Y:S04]  /*0450*/  LDG.E.CONSTANT R22, desc[UR8][R14.64] ;  /* 0x000000080e167981 */ /* 0x000168000c1e9900 */
[----:B------:R-:W2:Y:S01]  /*0460*/  LDG.E.CONSTANT R24, desc[UR8][R24.64] ;  /* 0x0000000818187981 */ /* 0x000ea2000c1e9900 */
[----:B------:R-:W-:-:S03]  /*0470*/  IMAD.WIDE R12, R21, 0x4, R18 ;  /* 0x00000004150c7825 */ /* 0x000fc600078e0212 */
[----:B------:R-:W4:Y:S01]  /*0480*/  LDG.E.CONSTANT R26, desc[UR8][R18.64] ;  /* 0x00000008121a7981 */ /* 0x000f22000c1e9900 */
[----:B0-----:R-:W-:-:S05]  /*0490*/  IMAD.WIDE R14, R21, 0x4, R14 ;  /* 0x00000004150e7825 */ /* 0x001fca00078e020e */
[----:B------:R0:W4:Y:S02]  /*04a0*/  LDG.E.CONSTANT R25, desc[UR8][R14.64] ;  /* 0x000000080e197981 */ /* 0x000124000c1e9900 */
[----:B0-----:R-:W-:-:S04]  /*04b0*/  IMAD.WIDE R14, R21, 0x4, R14 ;  /* 0x00000004150e7825 */ /* 0x001fc800078e020e */
[----:B------:R-:W-:-:S06]  /*04c0*/  IMAD.WIDE R18, R21, 0x4, R14 ;  /* 0x0000000415127825 */ /* 0x000fcc00078e020e */
[----:B------:R-:W4:Y:S01]  /*04d0*/  LDG.E.CONSTANT R18, desc[UR8][R18.64] ;  /* 0x0000000812127981 */ /* 0x000f22000c1e9900 */
[----:B---3--:R-:W-:-:S03]  /*04e0*/  FFMA R28, R8, R27, R29 ;  /* 0x0000001b081c7223 */ /* 0x008fc6000000001d */
[----:B------:R0:W3:Y:S04]  /*04f0*/  LDG.E.CONSTANT R27, desc[UR8][R12.64] ;  /* 0x000000080c1b7981 */ /* 0x0000e8000c1e9900 */
[----:B------:R-:W3:Y:S01]  /*0500*/  LDG.E.CONSTANT R29, desc[UR8][R14.64] ;  /* 0x000000080e1d7981 */ /* 0x000ee2000c1e9900 */
[----:B0-----:R-:W-:-:S04]  /*0510*/  IMAD.WIDE R12, R21, 0x4, R12 ;  /* 0x00000004150c7825 */ /* 0x001fc800078e020c */
[----:B------:R-:W-:Y:S02]  /*0520*/  IMAD.WIDE R20, R21, 0x4, R12 ;  /* 0x0000000415147825 */ /* 0x000fe400078e020c */
[----:B------:R-:W3:Y:S04]  /*0530*/  LDG.E.CONSTANT R12, desc[UR8][R12.64] ;  /* 0x000000080c0c7981 */ /* 0x000ee8000c1e9900 */
[----:B------:R-:W3:Y:S01]  /*0540*/  LDG.E.CONSTANT R20, desc[UR8][R20.64] ;  /* 0x0000000814147981 */ /* 0x000ee2000c1e9900 */
[----:B------:R-:W-:Y:S01]  /*0550*/  ULOP3.LUT UR4, UR6, 0x7ffffff8, URZ, 0xc0, !UPT ;  /* 0x7ffffff806047892 */ /* 0x000fe2000f8ec0ff */
[----:B------:R-:W-:-:S05]  /*0560*/  IADD3 R6, PT, PT, R6, 0x8, RZ ;  /* 0x0000000806067810 */ /* 0x000fca0007ffe0ff */
[----:B------:R-:W-:Y:S01]  /*0570*/  ISETP.NE.AND P0, PT, R6, UR4, PT ;  /* 0x0000000406007c0c */ /* 0x000fe2000bf05270 */
[----:B-----5:R-:W-:Y:S01]  /*0580*/  FFMA R22, R9, R22, R28 ;  /* 0x0000001609167223 */ /* 0x020fe2000000001c */
[----:B--2---:R-:W-:-:S04]  /*0590*/  FFMA R23, R8, R24, R23 ;  /* 0x0000001808177223 */ /* 0x004fc80000000017 */
[----:B----4-:R-:W-:Y:S01]  /*05a0*/  FFMA R26, R9, R26, R23 ;  /* 0x0000001a091a7223 */ /* 0x010fe20000000017 */
[----:B------:R-:W-:-:S03]  /*05b0*/  FFMA R22, R10, R25, R22 ;  /* 0x000000190a167223 */ /* 0x000fc60000000016 */
[----:B---3--:R-:W-:Y:S01]  /*05c0*/  FFMA R27, R10, R27, R26 ;  /* 0x0000001b0a1b7223 */ /* 0x008fe2000000001a */
[----:B------:R-:W-:-:S04]  /*05d0*/  FFMA R22, R11, R29, R22 ;  /* 0x0000001d0b167223 */ /* 0x000fc80000000016 */
[----:B------:R-:W-:Y:S01]  /*05e0*/  FFMA R8, R17, R18, R22 ;  /* 0x0000001211087223 */ /* 0x000fe20000000016 */
[----:B------:R-:W-:-:S04]  /*05f0*/  FFMA R27, R11, R12, R27 ;  /* 0x0000000c0b1b7223 */ /* 0x000fc8000000001b */
[----:B------:R-:W-:Y:S01]  /*0600*/  FFMA R17, R17, R20, R27 ;  /* 0x0000001411117223 */ /* 0x000fe2000000001b */
[----:B------:R-:W-:Y:S06]  /*0610*/  @P0 BRA `(.L_x_27) ;  /* 0xfffffff800ec0947 */ /* 0x000fec000383ffff */
[----:B------:R-:W-:-:S07]  /*0620*/  MOV R6, UR4 ;  /* 0x0000000400067c02 */ /* 0x000fce0008000f00 */
.L_x_26:
[----:B------:R-:W-:-:S13]  /*0630*/  ISETP.NE.AND P0, PT, R3, RZ, PT ;  /* 0x000000ff0300720c */ /* 0x000fda0003f05270 */
[----:B------:R-:W-:Y:S05]  /*0640*/  @!P0 BRA `(.L_x_28) ;  /* 0x0000000400648947 */ /* 0x000fea0003800000 */
[----:B------:R-:W1:Y:S01]  /*0650*/  LDCU UR4, c[0x0][0x3ac] ;  /* 0x00007580ff0477ac */ /* 0x000e620008000800 */
[----:B------:R-:W-:-:S04]  /*0660*/  IADD3 R9, PT, PT, R3, -0x1, RZ ;  /* 0xffffffff03097810 */ /* 0x000fc80007ffe0ff */
[----:B------:R-:W-:Y:S01]  /*0670*/  ISETP.GE.U32.AND P0, PT, R9, 0x3, PT ;  /* 0x000000030900780c */ /* 0x000fe20003f06070 */
[----:B-1----:R-:W-:-:S12]  /*0680*/  ULOP3.LUT UP0, UR5, UR4, 0x3, URZ, 0xc0, !UPT ;  /* 0x0000000304057892 */ /* 0x002fd8000f80c0ff */
[----:B------:R-:W-:Y:S05]  /*0690*/  @!P0 BRA `(.L_x_29) ;  /* 0x0000000000988947 */ /* 0x000fea0003800000 */
[----:B------:R-:W1:Y:S01]  /*06a0*/  LDC R9, c[0x0][0x3b0] ;  /* 0x0000ec00ff097b82 */ /* 0x000e620000000800 */
[----:B------:R-:W-:-:S04]  /*06b0*/  IADD3 R18, P0, PT, R7, R6, RZ ;  /* 0x0000000607127210 */ /* 0x000fc80007f1e0ff */
[----:B------:R-:W-:-:S03]  /*06c0*/  IADD3.X R20, PT, PT, RZ, R0, RZ, P0, !PT ;  /* 0x00000000ff147210 */ /* 0x000fc600007fe4ff */
[----:B------:R-:W2:Y:S08]  /*06d0*/  LDC.64 R14, c[0x0][0x390] ;  /* 0x0000e400ff0e7b82 */ /* 0x000eb00000000a00 */
[----:B------:R-:W3:Y:S08]  /*06e0*/  LDC.64 R12, c[0x0][0x398] ;  /* 0x0000e600ff0c7b82 */ /* 0x000ef00000000a00 */
[----:B------:R-:W4:Y:S01]  /*06f0*/  LDC.64 R10, c[0x0][0x388] ;  /* 0x0000e200ff0a7b82 */ /* 0x000f220000000a00 */
[----:B-1----:R-:W-:-:S04]  /*0700*/  IMAD R19, R6, R9, R5 ;  /* 0x0000000906137224 */ /* 0x002fc800078e0205 */
[----:B--2---:R-:W-:-:S05]  /*0710*/  IMAD.WIDE R14, R19, 0x4, R14 ;  /* 0x00000004130e7825 */ /* 0x004fca00078e020e */
[----:B------:R1:W2:Y:S01]  /*0720*/  LDG.E.CONSTANT R29, desc[UR8][R14.64] ;  /* 0x000000080e1d7981 */ /* 0x0002a2000c1e9900 */
[----:B---3--:R-:W-:Y:S01]  /*0730*/  IMAD.WIDE R12, R19, 0x4, R12 ;  /* 0x00000004130c7825 */ /* 0x008fe200078e020c */
[----:B----4-:R-:W-:-:S04]  /*0740*/  LEA R10, P0, R18, R10, 0x2 ;  /* 0x0000000a120a7211 */ /* 0x010fc800078010ff */
[----:B------:R-:W-:Y:S01]  /*0750*/  LEA.HI.X R11, R18, R11, R20, 0x2, P0 ;  /* 0x0000000b120b7211 */ /* 0x000fe200000f1414 */
[----:B------:R-:W-:-:S04]  /*0760*/  IMAD.WIDE R20, R9, 0x4, R14 ;  /* 0x0000000409147825 */ /* 0x000fc800078e020e */
[C---:B------:R-:W-:Y:S01]  /*0770*/  IMAD.WIDE R18, R9.reuse, 0x4, R12 ;  /* 0x0000000409127825 */ /* 0x040fe200078e020c */
[----:B------:R-:W3:Y:S04]  /*0780*/  LDG.E.CONSTANT R28, desc[UR8][R20.64] ;  /* 0x00000008141c7981 */ /* 0x000ee8000c1e9900 */
[----:B------:R-:W4:Y:S01]  /*0790*/  LDG.E.CONSTANT R12, desc[UR8][R12.64] ;  /* 0x000000080c0c7981 */ /* 0x000f22000c1e9900 */
[----:B------:R-:W-:-:S04]  /*07a0*/  IMAD.WIDE R22, R9, 0x4, R20 ;  /* 0x0000000409167825 */ /* 0x000fc800078e0214 */
[C---:B------:R-:W-:Y:S01]  /*07b0*/  IMAD.WIDE R24, R9.reuse, 0x4, R18 ;  /* 0x0000000409187825 */ /* 0x040fe200078e0212 */
[----:B------:R-:W5:Y:S04]  /*07c0*/  LDG.E.CONSTANT R20, desc[UR8][R18.64] ;  /* 0x0000000812147981 */ /* 0x000f68000c1e9900 */
[----:B------:R-:W2:Y:S01]  /*07d0*/  LDG.E.CONSTANT R13, desc[UR8][R10.64] ;  /* 0x000000080a0d7981 */ /* 0x000ea2000c1e9900 */
[----:B------:R-:W-:-:S03]  /*07e0*/  IMAD.WIDE R26, R9, 0x4, R22 ;  /* 0x00000004091a7825 */ /* 0x000fc600078e0216 */
[----:B------:R-:W5:Y:S01]  /*07f0*/  LDG.E.CONSTANT R21, desc[UR8][R24.64] ;  /* 0x0000000818157981 */ /* 0x000f62000c1e9900 */
[----:B-1----:R-:W-:-:S03]  /*0800*/  IMAD.WIDE R14, R9, 0x4, R24 ;  /* 0x00000004090e7825 */ /* 0x002fc600078e0218 */
[----:B------:R-:W3:Y:S04]  /*0810*/  LDG.E.CONSTANT R19, desc[UR8][R10.64+0x4] ;  /* 0x000004080a137981 */ /* 0x000ee8000c1e9900 */
[----:B------:R-:W5:Y:S04]  /*0820*/  LDG.E.CONSTANT R18, desc[UR8][R22.64] ;  /* 0x0000000816127981 */ /* 0x000f68000c1e9900 */
[----:B------:R-:W5:Y:S04]  /*0830*/  LDG.E.CONSTANT R9, desc[UR8][R10.64+0x8] ;  /* 0x000008080a097981 */ /* 0x000f68000c1e9900 */
[----:B------:R-:W5:Y:S04]  /*0840*/  LDG.E.CONSTANT R27, desc[UR8][R26.64] ;  /* 0x000000081a1b7981 */ /* 0x000f68000c1e9900 */
[----:B------:R-:W5:Y:S04]  /*0850*/  LDG.E.CONSTANT R22, desc[UR8][R10.64+0xc] ;  /* 0x00000c080a167981 */ /* 0x000f68000c1e9900 */
[----:B------:R-:W5:Y:S01]  /*0860*/  LDG.E.CONSTANT R14, desc[UR8][R14.64] ;  /* 0x000000080e0e7981 */ /* 0x000f62000c1e9900 */
[----:B------:R-:W-:Y:S01]  /*0870*/  IADD3 R6, PT, PT, R6, 0x4, RZ ;  /* 0x0000000406067810 */ /* 0x000fe20007ffe0ff */
[C---:B--2---:R-:W-:Y:S01]  /*0880*/  FFMA R8, R13.reuse, R29, R8 ;  /* 0x0000001d0d087223 */ /* 0x044fe20000000008 */
[----:B----4-:R-:W-:-:S03]  /*0890*/  FFMA R13, R13, R12, R17 ;  /* 0x0000000c0d0d7223 */ /* 0x010fc60000000011 */
[C---:B---3--:R-:W-:Y:S01]  /*08a0*/  FFMA R8, R19.reuse, R28, R8 ;  /* 0x0000001c13087223 */ /* 0x048fe20000000008 */
[----:B-----5:R-:W-:-:S03]  /*08b0*/  FFMA R20, R19, R20, R13 ;  /* 0x0000001413147223 */ /* 0x020fc6000000000d */
[C---:B------:R-:W-:Y:S01]  /*08c0*/  FFMA R13, R9.reuse, R18, R8 ;  /* 0x00000012090d7223 */ /* 0x040fe20000000008 */
[----:B------:R-:W-:-:S03]  /*08d0*/  FFMA R21, R9, R21, R20 ;  /* 0x0000001509157223 */ /* 0x000fc60000000014 */
[C---:B------:R-:W-:Y:S01]  /*08e0*/  FFMA R8, R22.reuse, R27, R13 ;  /* 0x0000001b16087223 */ /* 0x040fe2000000000d */
[----:B------:R-:W-:-:S07]  /*08f0*/  FFMA R17, R22, R14, R21 ;  /* 0x0000000e16117223 */ /* 0x000fce0000000015 */
.L_x_29:
[----:B------:R-:W-:Y:S05]  /*0900*/  BRA.U !UP0, `(.L_x_28) ;  /* 0x0000000108b47547 */ /* 0x000fea000b800000 */
[----:B------:R-:W-:Y:S02]  /*0910*/  UISETP.NE.AND UP0, UPT, UR5, 0x1, UPT ;  /* 0x000000010500788c */ /* 0x000fe4000bf05270 */
[----:B------:R-:W-:-:S04]  /*0920*/  ULOP3.LUT UR4, UR4, 0x1, URZ, 0xc0, !UPT ;  /* 0x0000000104047892 */ /* 0x000fc8000f8ec0ff */
[----:B------:R-:W-:-:S03]  /*0930*/  UISETP.NE.U32.AND UP1, UPT, UR4, 0x1, UPT ;  /* 0x000000010400788c */ /* 0x000fc6000bf25070 */
[----:B------:R-:W-:Y:S08]  /*0940*/  BRA.U !UP0, `(.L_x_30) ;  /* 0x0000000108607547 */ /* 0x000ff0000b800000 */
[----:B------:R-:W1:Y:S01]  /*0950*/  LDC R21, c[0x0][0x3b0] ;  /* 0x0000ec00ff157b82 */ /* 0x000e620000000800 */
[----:B------:R-:W-:-:S04]  /*0960*/  IADD3 R9, P0, PT, R7, R6, RZ ;  /* 0x0000000607097210 */ /* 0x000fc80007f1e0ff */
[----:B------:R-:W-:-:S03]  /*0970*/  IADD3.X R18, PT, PT, RZ, R0, RZ, P0, !PT ;  /* 0x00000000ff127210 */ /* 0x000fc600007fe4ff */
[----:B------:R-:W2:Y:S08]  /*0980*/  LDC.64 R10, c[0x0][0x388] ;  /* 0x0000e200ff0a7b82 */ /* 0x000eb00000000a00 */
[----:B------:R-:W3:Y:S08]  /*0990*/  LDC.64 R14, c[0x0][0x390] ;  /* 0x0000e400ff0e7b82 */ /* 0x000ef00000000a00 */
[----:B------:R-:W4:Y:S01]  /*09a0*/  LDC.64 R12, c[0x0][0x398] ;  /* 0x0000e600ff0c7b82 */ /* 0x000f220000000a00 */
[----:B-1----:R-:W-:Y:S01]  /*09b0*/  IMAD R19, R6, R21, R5 ;  /* 0x0000001506137224 */ /* 0x002fe200078e0205 */
[----:B--2---:R-:W-:-:S04]  /*09c0*/  LEA R10, P0, R9, R10, 0x2 ;  /* 0x0000000a090a7211 */ /* 0x004fc800078010ff */
[----:B------:R-:W-:Y:S01]  /*09d0*/  LEA.HI.X R11, R9, R11, R18, 0x2, P0 ;  /* 0x0000000b090b7211 */ /* 0x000fe200000f1412 */
[----:B---3--:R-:W-:-:S04]  /*09e0*/  IMAD.WIDE R14, R19, 0x4, R14 ;  /* 0x00000004130e7825 */ /* 0x008fc800078e020e */
[----:B------:R-:W2:Y:S04]  /*09f0*/  LDG.E.CONSTANT R9, desc[UR8][R10.64] ;  /* 0x000000080a097981 */ /* 0x000ea8000c1e9900 */
[----:B------:R-:W2:Y:S01]  /*0a00*/  LDG.E.CONSTANT R22, desc[UR8][R14.64] ;  /* 0x000000080e167981 */ /* 0x000ea2000c1e9900 */
[----:B----4-:R-:W-:-:S03]  /*0a10*/  IMAD.WIDE R12, R19, 0x4, R12 ;  /* 0x00000004130c7825 */ /* 0x010fc600078e020c */
[----:B------:R-:W3:Y:S01]  /*0a20*/  LDG.E.CONSTANT R23, desc[UR8][R10.64+0x4] ;  /* 0x000004080a177981 */ /* 0x000ee2000c1e9900 */
[----:B------:R-:W-:-:S04]  /*0a30*/  IMAD.WIDE R18, R21, 0x4, R14 ;  /* 0x0000000415127825 */ /* 0x000fc800078e020e */
[----:B------:R-:W-:Y:S02]  /*0a40*/  IMAD.WIDE R20, R21, 0x4, R12 ;  /* 0x0000000415147825 */ /* 0x000fe400078e020c */
[----:B------:R-:W4:Y:S04]  /*0a50*/  LDG.E.CONSTANT R12, desc[UR8][R12.64] ;  /* 0x000000080c0c7981 */ /* 0x000f28000c1e9900 */
[----:B------:R-:W3:Y:S04]  /*0a60*/  LDG.E.CONSTANT R18, desc[UR8][R18.64] ;  /* 0x0000000812127981 */ /* 0x000ee8000c1e9900 */
[----:B------:R-:W5:Y:S01]  /*0a70*/  LDG.E.CONSTANT R20, desc[UR8][R20.64] ;  /* 0x0000000814147981 */ /* 0x000f62000c1e9900 */
[----:B------:R-:W-:Y:S01]  /*0a80*/  IADD3 R6, PT, PT, R6, 0x2, RZ ;  /* 0x0000000206067810 */ /* 0x000fe20007ffe0ff */
[C---:B--2---:R-:W-:Y:S01]  /*0a90*/  FFMA R8, R9.reuse, R22, R8 ;  /* 0x0000001609087223 */ /* 0x044fe20000000008 */
[----:B----4-:R-:W-:-:S03]  /*0aa0*/  FFMA R17, R9, R12, R17 ;  /* 0x0000000c09117223 */ /* 0x010fc60000000011 */
[C---:B---3--:R-:W-:Y:S01]  /*0ab0*/  FFMA R8, R23.reuse, R18, R8 ;  /* 0x0000001217087223 */ /* 0x048fe20000000008 */
[----:B-----5:R-:W-:-:S07]  /*0ac0*/  FFMA R17, R23, R20, R17 ;  /* 0x0000001417117223 */ /* 0x020fce0000000011 */
.L_x_30:
[----:B------:R-:W-:Y:S05]  /*0ad0*/  BRA.U UP1, `(.L_x_28) ;  /* 0x0000000101407547 */ /* 0x000fea000b800000 */
[----:B------:R-:W1:Y:S01]  /*0ae0*/  LDC.64 R12, c[0x0][0x388] ;  /* 0x0000e200ff0c7b82 */ /* 0x000e620000000a00 */
[----:B------:R-:W2:Y:S01]  /*0af0*/  LDCU UR4, c[0x0][0x3b0] ;  /* 0x00007600ff0477ac */ /* 0x000ea20008000800 */
[----:B------:R-:W-:-:S06]  /*0b00*/  IADD3 R18, P0, PT, R7, R6, RZ ;  /* 0x0000000607127210 */ /* 0x000fcc0007f1e0ff */
[----:B------:R-:W3:Y:S08]  /*0b10*/  LDC.64 R14, c[0x0][0x390] ;  /* 0x0000e400ff0e7b82 */ /* 0x000ef00000000a00 */
[----:B------:R-:W4:Y:S01]  /*0b20*/  LDC.64 R10, c[0x0][0x398] ;  /* 0x0000e600ff0a7b82 */ /* 0x000f220000000a00 */
[----:B--2---:R-:W-:Y:S01]  /*0b30*/  IMAD R9, R6, UR4, R5 ;  /* 0x0000000406097c24 */ /* 0x004fe2000f8e0205 */
[----:B------:R-:W-:-:S02]  /*0b40*/  IADD3.X R6, PT, PT, RZ, R0, RZ, P0, !PT ;  /* 0x00000000ff067210 */ /* 0x000fc400007fe4ff */
[----:B-1----:R-:W-:-:S04]  /*0b50*/  LEA R12, P0, R18, R12, 0x2 ;  /* 0x0000000c120c7211 */ /* 0x002fc800078010ff */
[----:B------:R-:W-:Y:S01]  /*0b60*/  LEA.HI.X R13, R18, R13, R6, 0x2, P0 ;  /* 0x0000000d120d7211 */ /* 0x000fe200000f1406 */
[----:B---3--:R-:W-:-:S05]  /*0b70*/  IMAD.WIDE R14, R9, 0x4, R14 ;  /* 0x00000004090e7825 */ /* 0x008fca00078e020e */
[----:B------:R-:W2:Y:S04]  /*0b80*/  LDG.E.CONSTANT R13, desc[UR8][R12.64] ;  /* 0x000000080c0d7981 */ /* 0x000ea8000c1e9900 */
[----:B------:R-:W2:Y:S01]  /*0b90*/  LDG.E.CONSTANT R14, desc[UR8][R14.64] ;  /* 0x000000080e0e7981 */ /* 0x000ea2000c1e9900 */
[----:B----4-:R-:W-:-:S06]  /*0ba0*/  IMAD.WIDE R10, R9, 0x4, R10 ;  /* 0x00000004090a7825 */ /* 0x010fcc00078e020a */
[----:B------:R-:W3:Y:S01]  /*0bb0*/  LDG.E.CONSTANT R10, desc[UR8][R10.64] ;  /* 0x000000080a0a7981 */ /* 0x000ee2000c1e9900 */
[C---:B--2---:R-:W-:Y:S01]  /*0bc0*/  FFMA R8, R13.reuse, R14, R8 ;  /* 0x0000000e0d087223 */ /* 0x044fe20000000008 */
[----:B---3--:R-:W-:-:S07]  /*0bd0*/  FFMA R17, R13, R10, R17 ;  /* 0x0000000a0d117223 */ /* 0x008fce0000000011 */
.L_x_28:
[----:B------:R-:W-:Y:S01]  /*0be0*/  HFMA2 R11, -RZ, RZ, 3.7421875, 0 ;  /* 0x437c0000ff0b7431 */ /* 0x000fe200000001ff */
[----:B------:R-:W-:Y:S01]  /*0bf0*/  MOV R9, 0x3bbb989d ;  /* 0x3bbb989d00097802 */ /* 0x000fe20000000f00 */
[----:B------:R-:W-:Y:S04]  /*0c00*/  BSSY.RECONVERGENT B1, `(.L_x_31) ;  /* 0x0000014000017945 */ /* 0x000fe80003800200 */
[----:B------:R-:W-:-:S04]  /*0c10*/  FFMA.SAT R6, R8, -R9, 0.5 ;  /* 0x3f00000008067423 */ /* 0x000fc80000002809 */
[----:B------:R-:W-:-:S04]  /*0c20*/  FFMA.RM R6, R6, R11, 12582913 ;  /* 0x4b40000106067423 */ /* 0x000fc8000000400b */
[C---:B------:R-:W-:Y:S01]  /*0c30*/  FADD R9, R6.reuse, -12583039 ;  /* 0xcb40007f06097421 */ /* 0x040fe20000000000 */
[----:B------:R-:W-:-:S03]  /*0c40*/  SHF.L.U32 R6, R6, 0x17, RZ ;  /* 0x0000001706067819 */ /* 0x000fc600000006ff */
[----:B------:R-:W-:-:S04]  /*0c50*/  FFMA R9, R8, -1.4426950216293334961, -R9 ;  /* 0xbfb8aa3b08097823 */ /* 0x000fc80000000809 */
[----:B------:R-:W-:-:S04]  /*0c60*/  FFMA R10, R8, -1.925963033500011079e-08, R9 ;  /* 0xb2a57060080a7823 */ /* 0x000fc80000000009 */
[----:B------:R-:W1:Y:S02]  /*0c70*/  MUFU.EX2 R9, R10 ;  /* 0x0000000a00097308 */ /* 0x000e640000000800 */
[----:B-1----:R-:W-:-:S06]  /*0c80*/  FFMA R13, R6, R9, 1 ;  /* 0x3f800000060d7423 */ /* 0x002fcc0000000009 */
[----:B------:R-:W1:Y:S08]  /*0c90*/  MUFU.RCP R9, R13 ;  /* 0x0000000d00097308 */ /* 0x000e700000001000 */
[----:B------:R-:W2:Y:S01]  /*0ca0*/  FCHK P0, R8, R13 ;  /* 0x0000000d08007302 */ /* 0x000ea20000000000 */
[----:B-1----:R-:W-:-:S04]  /*0cb0*/  FFMA R6, -R13, R9, 1 ;  /* 0x3f8000000d067423 */ /* 0x002fc80000000109 */
[----:B------:R-:W-:-:S04]  /*0cc0*/  FFMA R9, R9, R6, R9 ;  /* 0x0000000609097223 */ /* 0x000fc80000000009 */
[----:B------:R-:W-:-:S04]  /*0cd0*/  FFMA R6, R9, R8, RZ ;  /* 0x0000000809067223 */ /* 0x000fc800000000ff */
[----:B------:R-:W-:-:S04]  /*0ce0*/  FFMA R11, -R13, R6, R8 ;  /* 0x000000060d0b7223 */ /* 0x000fc80000000108 */
[----:B------:R-:W-:Y:S01]  /*0cf0*/  FFMA R6, R9, R11, R6 ;  /* 0x0000000b09067223 */ /* 0x000fe20000000006 */
[----:B--2---:R-:W-:Y:S06]  /*0d00*/  @!P0 BRA `(.L_x_32) ;  /* 0x00000000000c8947 */ /* 0x004fec0003800000 */
[----:B------:R-:W-:Y:S02]  /*0d10*/  MOV R9, R13 ;  /* 0x0000000d00097202 */ /* 0x000fe40000000f00 */
[----:B------:R-:W-:-:S07]  /*0d20*/  MOV R10, 0xd40 ;  /* 0x00000d40000a7802 */ /* 0x000fce0000000f00 */
[----:B0-----:R-:W-:Y:S05]  /*0d30*/  CALL.REL.NOINC `($__internal_1_$__cuda_sm3x_div_rn_noftz_f32_slowpath) ;  /* 0x0000000c00e07944 */ /* 0x001fea0003c00000 */
.L_x_32:
[----:B------:R-:W-:Y:S05]  /*0d40*/  BSYNC.RECONVERGENT B1 ;  /* 0x0000000000017941 */ /* 0x000fea0003800200 */
.L_x_31:
[----:B------:R-:W1:Y:S01]  /*0d50*/  S2UR UR5, SR_CgaCtaId ;  /* 0x00000000000579c3 */ /* 0x000e620000008800 */
[----:B------:R-:W2:Y:S01]  /*0d60*/  LDCU UR7, c[0x0][0x3b0] ;  /* 0x00007600ff0777ac */ /* 0x000ea20008000800 */
[----:B------:R-:W-:Y:S01]  /*0d70*/  FMUL R6, R6, R17 ;  /* 0x0000001106067220 */ /* 0x000fe20000400000 */
[----:B------:R-:W-:Y:S01]  /*0d80*/  UMOV UR4, 0x400 ;  /* 0x0000040000047882 */ /* 0x000fe20000000000 */
[----:B--2---:R-:W-:Y:S01]  /*0d90*/  MOV R8, UR7 ;  /* 0x0000000700087c02 */ /* 0x004fe20008000f00 */
[----:B-1----:R-:W-:-:S06]  /*0da0*/  ULEA UR4, UR5, UR4, 0x18 ;  /* 0x0000000405047291 */ /* 0x002fcc000f8ec0ff */
[----:B------:R-:W-:Y:S02]  /*0db0*/  LEA R9, R5, UR4, 0x2 ;  /* 0x0000000405097c11 */ /* 0x000fe4000f8e10ff */
[----:B0-----:R-:W-:-:S03]  /*0dc0*/  IADD3 R5, PT, PT, R2, R5, RZ ;  /* 0x0000000502057210 */ /* 0x001fc60007ffe0ff */
[----:B------:R1:W-:Y:S01]  /*0dd0*/  STS [R9], R6 ;  /* 0x0000000609007388 */ /* 0x0003e20000000800 */
[----:B------:R-:W-:-:S13]  /*0de0*/  ISETP.GE.AND P0, PT, R5, R8, PT ;  /* 0x000000080500720c */ /* 0x000fda0003f06270 */
[----:B-1----:R-:W-:Y:S05]  /*0df0*/  @!P0 BRA `(.L_x_33) ;  /* 0xfffffff000d88947 */ /* 0x002fea000383ffff */
[----:B------:R-:W-:Y:S05]  /*0e00*/  BRA `(.L_x_24) ;  /* 0x00000000007c7947 */ /* 0x000fea0003800000 */
.L_x_25:
[----:B------:R-:W-:Y:S01]  /*0e10*/  HFMA2 R3, -RZ, RZ, 1.75, 0 ;  /* 0x3f000000ff037431 */ /* 0x000fe200000001ff */
[----:B------:R-:W-:-:S05]  /*0e20*/  MOV R4, 0x437c0000 ;  /* 0x437c000000047802 */ /* 0x000fca0000000f00 */
[----:B------:R-:W-:-:S04]  /*0e30*/  FFMA.RM R3, R4, R3, 12582913 ;  /* 0x4b40000104037423 */ /* 0x000fc80000004003 */
[C---:B------:R-:W-:Y:S01]  /*0e40*/  FADD R4, R3.reuse, -12583039 ;  /* 0xcb40007f03047421 */ /* 0x040fe20000000000 */
[----:B------:R-:W-:-:S05]  /*0e50*/  SHF.L.U32 R3, R3, 0x17, RZ ;  /* 0x0000001703037819 */ /* 0x000fca00000006ff */
[----:B------:R-:W1:Y:S02]  /*0e60*/  MUFU.EX2 R4, -R4 ;  /* 0x8000000400047308 */ /* 0x000e640000000800 */
[----:B-1----:R-:W-:-:S06]  /*0e70*/  FFMA R3, R3, R4, 1 ;  /* 0x3f80000003037423 */ /* 0x002fcc0000000004 */
[----:B------:R-:W1:Y:S08]  /*0e80*/  MUFU.RCP R6, R3 ;  /* 0x0000000300067308 */ /* 0x000e700000001000 */
[----:B------:R-:W2:Y:S01]  /*0e90*/  FCHK P0, RZ, R3 ;  /* 0x00000003ff007302 */ /* 0x000ea20000000000 */
[----:B-1----:R-:W-:-:S04]  /*0ea0*/  FFMA R5, -R3, R6, 1 ;  /* 0x3f80000003057423 */ /* 0x002fc80000000106 */
[----:B------:R-:W-:-:S04]  /*0eb0*/  FFMA R5, R6, R5, R6 ;  /* 0x0000000506057223 */ /* 0x000fc80000000006 */
[----:B------:R-:W-:-:S04]  /*0ec0*/  FFMA R6, RZ, R5, RZ ;  /* 0x00000005ff067223 */ /* 0x000fc800000000ff */
[----:B------:R-:W-:-:S04]  /*0ed0*/  FFMA R8, -R3, R6, RZ ;  /* 0x0000000603087223 */ /* 0x000fc800000001ff */
[----:B------:R-:W-:Y:S01]  /*0ee0*/  FFMA R5, R5, R8, R6 ;  /* 0x0000000805057223 */ /* 0x000fe20000000006 */
[----:B--2---:R-:W-:Y:S06]  /*0ef0*/  @!P0 BRA `(.L_x_34) ;  /* 0x0000000000148947 */ /* 0x004fec0003800000 */
[----:B------:R-:W-:Y:S02]  /*0f00*/  MOV R9, R3 ;  /* 0x0000000300097202 */ /* 0x000fe40000000f00 */
[----:B------:R-:W-:Y:S02]  /*0f10*/  MOV R8, RZ ;  /* 0x000000ff00087202 */ /* 0x000fe40000000f00 */
[----:B------:R-:W-:-:S07]  /*0f20*/  MOV R10, 0xf40 ;  /* 0x00000f40000a7802 */ /* 0x000fce0000000f00 */
[----:B0-----:R-:W-:Y:S05]  /*0f30*/  CALL.REL.NOINC `($__internal_1_$__cuda_sm3x_div_rn_noftz_f32_slowpath) ;  /* 0x0000000c00607944 */ /* 0x001fea0003c00000 */
[----:B------:R-:W-:-:S07]  /*0f40*/  MOV R5, R6 ;  /* 0x0000000600057202 */ /* 0x000fce0000000f00 */
.L_x_34:
[----:B------:R-:W1:Y:S01]  /*0f50*/  S2R R4, SR_CgaCtaId ;  /* 0x0000000000047919 */ /* 0x000e620000008800 */
[----:B------:R-:W2:Y:S01]  /*0f60*/  LDC R8, c[0x0][0x3b0] ;  /* 0x0000ec00ff087b82 */ /* 0x000ea20000000800 */
[----:B------:R-:W-:Y:S01]  /*0f70*/  MOV R3, 0x400 ;  /* 0x0000040000037802 */ /* 0x000fe20000000f00 */
[----:B------:R-:W-:-:S03]  /*0f80*/  FMUL R5, RZ, R5 ;  /* 0x00000005ff057220 */ /* 0x000fc60000400000 */
[----:B-1----:R-:W-:Y:S02]  /*0f90*/  LEA R6, R4, R3, 0x18 ;  /* 0x0000000304067211 */ /* 0x002fe400078ec0ff */
[----:B------:R-:W-:-:S07]  /*0fa0*/  MOV R3, R16 ;  /* 0x0000001000037202 */ /* 0x000fce0000000f00 */
.L_x_35:
[----:B------:R-:W-:Y:S02]  /*0fb0*/  LEA R4, R3, R6, 0x2 ;  /* 0x0000000603047211 */ /* 0x000fe400078e10ff */
[----:B0-----:R-:W-:-:S03]  /*0fc0*/  IADD3 R3, PT, PT, R2, R3, RZ ;  /* 0x0000000302037210 */ /* 0x001fc60007ffe0ff */
[----:B------:R1:W-:Y:S01]  /*0fd0*/  STS [R4], R5 ;  /* 0x0000000504007388 */ /* 0x0003e20000000800 */
[----:B--2---:R-:W-:-:S13]  /*0fe0*/  ISETP.GE.AND P0, PT, R3, R8, PT ;  /* 0x000000080300720c */ /* 0x004fda0003f06270 */
[----:B-1----:R-:W-:Y:S05]  /*0ff0*/  @!P0 BRA `(.L_x_35) ;  /* 0xfffffffc00ec8947 */ /* 0x002fea000383ffff */
.L_x_24:
[----:B------:R-:W-:Y:S05]  /*1000*/  BSYNC.RECONVERGENT B0 ;  /* 0x0000000000007941 */ /* 0x000fea0003800200 */
.L_x_23:
[----:B------:R-:W0:Y:S01]  /*1010*/  LDCU UR7, c[0x0][0x3ac] ;  /* 0x00007580ff0777ac */ /* 0x000e220008000800 */
[----:B------:R-:W-:Y:S01]  /*1020*/  BAR.SYNC.DEFER_BLOCKING 0x0 ;  /* 0x0000000000007b1d */ /* 0x000fe20000010000 */
[----:B0-----:R-:W-:-:S13]  /*1030*/  ISETP.GE.AND P0, PT, R16, UR7, PT ;  /* 0x0000000710007c0c */ /* 0x001fda000bf06270 */
[----:B------:R-:W-:Y:S05]  /*1040*/  @P0 EXIT ;  /* 0x000000000000094d */ /* 0x000fea0003800000 */
[----:B------:R-:W-:Y:S01]  /*1050*/  ISETP.GT.AND P0, PT, R8, RZ, PT ;  /* 0x000000ff0800720c */ /* 0x000fe20003f04270 */
[----:B------:R-:W0:-:S12]  /*1060*/  LDCU UR6, c[0x0][0x360] ;  /* 0x00006c00ff0677ac */ /* 0x000e180008000800 */
[----:B------:R-:W-:Y:S05]  /*1070*/  @P0 BRA `(.L_x_36) ;  /* 0x0000000000280947 */ /* 0x000fea0003800000 */
[----:B------:R-:W1:Y:S02]  /*1080*/  LDC.64 R8, c[0x0][0x380] ;  /* 0x0000e000ff087b82 */ /* 0x000e640000000a00 */
.L_x_37:
[----:B------:R-:W-:-:S04]  /*1090*/  IADD3 R3, P0, PT, R7, R16, RZ ;  /* 0x0000001007037210 */ /* 0x000fc80007f1e0ff */
[C---:B------:R-:W-:Y:S01]  /*10a0*/  LEA.HI.X.SX32 R4, R16.reuse, R0, 0x1, P0 ;  /* 0x0000000010047211 */ /* 0x040fe200000f0eff */
[----:B0-----:R-:W-:Y:S01]  /*10b0*/  VIADD R16, R16, UR6 ;  /* 0x0000000610107c36 */ /* 0x001fe20008000000 */
[----:B-1----:R-:W-:-:S04]  /*10c0*/  LEA R2, P0, R3, R8, 0x2 ;  /* 0x0000000803027211 */ /* 0x002fc800078010ff */
[----:B------:R-:W-:Y:S02]  /*10d0*/  LEA.HI.X R3, R3, R9, R4, 0x2, P0 ;  /* 0x0000000903037211 */ /* 0x000fe400000f1404 */
[----:B------:R-:W-:-:S03]  /*10e0*/  ISETP.GE.AND P0, PT, R16, UR7, PT ;  /* 0x0000000710007c0c */ /* 0x000fc6000bf06270 */
[----:B------:R2:W-:Y:S10]  /*10f0*/  STG.E desc[UR8][R2.64], RZ ;  /* 0x000000ff02007986 */ /* 0x0005f4000c101908 */
[----:B--2---:R-:W-:Y:S05]  /*1100*/  @!P0 BRA `(.L_x_37) ;  /* 0xfffffffc00e08947 */ /* 0x004fea000383ffff */
[----:B------:R-:W-:Y:S05]  /*1110*/  EXIT ;  /* 0x000000000000794d */ /* 0x000fea0003800000 */
.L_x_36:
[C---:B------:R-:W-:Y:S02]  /*1120*/  LOP3.LUT R6, R8.reuse, 0xf, RZ, 0xc0, !PT ;  /* 0x0000000f08067812 */ /* 0x040fe400078ec0ff */
[C---:B------:R-:W-:Y:S02]  /*1130*/  LOP3.LUT R2, R8.reuse, 0x7, RZ, 0xc0, !PT ;  /* 0x0000000708027812 */ /* 0x040fe400078ec0ff */
[----:B------:R-:W-:Y:S02]  /*1140*/  IADD3 R3, PT, PT, R8, -0x1, RZ ;  /* 0xffffffff08037810 */ /* 0x000fe40007ffe0ff */
[----:B------:R-:W-:Y:S02]  /*1150*/  IADD3 R4, PT, PT, R6, -0x1, RZ ;  /* 0xffffffff06047810 */ /* 0x000fe40007ffe0ff */
[----:B------:R-:W-:Y:S02]  /*1160*/  IADD3 R5, PT, PT, R2, -0x1, RZ ;  /* 0xffffffff02057810 */ /* 0x000fe40007ffe0ff */
[----:B------:R-:W-:-:S02]  /*1170*/  ISETP.GE.U32.AND P0, PT, R3, 0xf, PT ;  /* 0x0000000f0300780c */ /* 0x000fc40003f06070 */
[----:B------:R-:W-:Y:S02]  /*1180*/  LOP3.LUT R3, R8, 0x7ffffff0, RZ, 0xc0, !PT ;  /* 0x7ffffff008037812 */ /* 0x000fe400078ec0ff */
[----:B------:R-:W-:Y:S02]  /*1190*/  ISETP.GE.U32.AND P1, PT, R4, 0x7, PT ;  /* 0x000000070400780c */ /* 0x000fe40003f26070 */
[----:B------:R-:W-:Y:S02]  /*11a0*/  ISETP.GE.U32.AND P2, PT, R5, 0x3, PT ;  /* 0x000000030500780c */ /* 0x000fe40003f46070 */
[----:B------:R-:W-:Y:S02]  /*11b0*/  LOP3.LUT R4, R8, 0x3, RZ, 0xc0, !PT ;  /* 0x0000000308047812 */ /* 0x000fe400078ec0ff */
[----:B------:R-:W-:-:S09]  /*11c0*/  IADD3 R5, PT, PT, -R3, RZ, RZ ;  /* 0x000000ff03057210 */ /* 0x000fd20007ffe1ff */
.L_x_48:
[----:B------:R-:W-:Y:S01]  /*11d0*/  BSSY.RECONVERGENT B0, `(.L_x_38) ;  /* 0x000004a000007945 */ /* 0x000fe20003800200 */
[----:B------:R-:W-:Y:S01]  /*11e0*/  HFMA2 R15, -RZ, RZ, 0, 0 ;  /* 0x00000000ff0f7431 */ /* 0x000fe200000001ff */
[----:B------:R-:W-:Y:S02]  /*11f0*/  MOV R17, RZ ;  /* 0x000000ff00117202 */ /* 0x000fe40000000f00 */
[----:B------:R-:W-:Y:S05]  /*1200*/  @!P0 BRA `(.L_x_39) ;  /* 0x0000000400188947 */ /* 0x000fea0003800000 */
[----:B------:R-:W1:Y:S01]  /*1210*/  S2UR UR5, SR_CgaCtaId ;  /* 0x00000000000579c3 */ /* 0x000e620000008800 */
[----:B------:R-:W-:Y:S01]  /*1220*/  UMOV UR4, 0x400 ;  /* 0x0000040000047882 */ /* 0x000fe20000000000 */
[----:B------:R-:W-:Y:S01]  /*1230*/  BSSY.RECONVERGENT B1, `(.L_x_40) ;  /* 0x0000042000017945 */ /* 0x000fe20003800200 */
[----:B------:R-:W-:Y:S02]  /*1240*/  MOV R15, RZ ;  /* 0x000000ff000f7202 */ /* 0x000fe40000000f00 */
[----:B------:R-:W-:Y:S02]  /*1250*/  MOV R18, R16 ;  /* 0x0000001000127202 */ /* 0x000fe40000000f00 */
[----:B------:R-:W-:Y:S01]  /*1260*/  MOV R19, R5 ;  /* 0x0000000500137202 */ /* 0x000fe20000000f00 */
[----:B-1----:R-:W-:-:S04]  /*1270*/  ULEA UR4, UR5, UR4, 0x18 ;  /* 0x0000000405047291 */ /* 0x002fc8000f8ec0ff */
[----:B------:R-:W-:-:S06]  /*1280*/  UIADD3 UR4, UPT, UPT, UR4, 0x20, URZ ;  /* 0x0000002004047890 */ /* 0x000fcc000fffe0ff */
[----:B------:R-:W-:-:S07]  /*1290*/  MOV R17, UR4 ;  /* 0x0000000400117c02 */ /* 0x000fce0008000f00 */
.L_x_41:
[----:B------:R-:W1:Y:S08]  /*12a0*/  LDC.64 R8, c[0x0][0x3a0] ;  /* 0x0000e800ff087b82 */ /* 0x000e700000000a00 */
[----:B------:R-:W2:Y:S01]  /*12b0*/  LDC R21, c[0x0][0x3ac] ;  /* 0x0000eb00ff157b82 */ /* 0x000ea20000000800 */
[----:B-1----:R-:W-:-:S05]  /*12c0*/  IMAD.WIDE R8, R18, 0x4, R8 ;  /* 0x0000000412087825 */ /* 0x002fca00078e0208 */
[----:B------:R1:W3:Y:S01]  /*12d0*/  LDG.E.CONSTANT R14, desc[UR8][R8.64] ;  /* 0x00000008080e7981 */ /* 0x0002e2000c1e9900 */
[----:B--2---:R-:W-:-:S04]  /*12e0*/  IMAD.WIDE R12, R21, 0x4, R8 ;  /* 0x00000004150c7825 */ /* 0x004fc800078e0208 */
[C---:B------:R-:W-:Y:S01]  /*12f0*/  IMAD.WIDE R26, R21.reuse, 0x4, R12 ;  /* 0x00000004151a7825 */ /* 0x040fe200078e020c */
[----:B-1----:R-:W3:Y:S04]  /*1300*/  LDS.128 R8, [R17+-0x20] ;  /* 0xffffe00011087984 */ /* 0x002ee80000000c00 */
[----:B------:R-:W2:Y:S04]  /*1310*/  LDG.E.CONSTANT R12, desc[UR8][R12.64] ;  /* 0x000000080c0c7981 */ /* 0x000ea8000c1e9900 */
[----:B------:R1:W4:Y:S02]  /*1320*/  LDG.E.CONSTANT R13, desc[UR8][R26.64] ;  /* 0x000000081a0d7981 */ /* 0x000324000c1e9900 */
[----:B-1----:R-:W-:-:S05]  /*1330*/  IMAD.WIDE R26, R21, 0x4, R26 ;  /* 0x00000004151a7825 */ /* 0x002fca00078e021a */
[----:B------:R-:W5:Y:S01]  /*1340*/  LDG.E.CONSTANT R24, desc[UR8][R26.64] ;  /* 0x000000081a187981 */ /* 0x000f62000c1e9900 */
[----:B------:R-:W-:-:S05]  /*1350*/  IMAD.WIDE R22, R21, 0x4, R26 ;  /* 0x0000000415167825 */ /* 0x000fca00078e021a */
[----:B------:R-:W5:Y:S01]  /*1360*/  LDG.E.CONSTANT R25, desc[UR8][R22.64] ;  /* 0x0000000816197981 */ /* 0x000f62000c1e9900 */
[----:B------:R-:W-:-:S05]  /*1370*/  IMAD.WIDE R28, R21, 0x4, R22 ;  /* 0x00000004151c7825 */ /* 0x000fca00078e0216 */
[----:B------:R1:W5:Y:S02]  /*1380*/  LDG.E.CONSTANT R20, desc[UR8][R28.64] ;  /* 0x000000081c147981 */ /* 0x000364000c1e9900 */
[----:B-1----:R-:W-:-:S05]  /*1390*/  IMAD.WIDE R28, R21, 0x4, R28 ;  /* 0x00000004151c7825 */ /* 0x002fca00078e021c */
[----:B------:R-:W5:Y:S01]  /*13a0*/  LDG.E.CONSTANT R26, desc[UR8][R28.64] ;  /* 0x000000081c1a7981 */ /* 0x000f62000c1e9900 */
[----:B------:R-:W-:-:S04]  /*13b0*/  IMAD.WIDE R22, R21, 0x4, R28 ;  /* 0x0000000415167825 */ /* 0x000fc800078e021c */
[----:B---3--:R-:W-:Y:S02]  /*13c0*/  FFMA R14, R8, R14, R15 ;  /* 0x0000000e080e7223 */ /* 0x008fe4000000000f */
[----:B------:R1:W3:Y:S02]  /*13d0*/  LDG.E.CONSTANT R8, desc[UR8][R22.64] ;  /* 0x0000000816087981 */ /* 0x0002e4000c1e9900 */
[----:B-1----:R-:W-:-:S04]  /*13e0*/  IMAD.WIDE R22, R21, 0x4, R22 ;  /* 0x0000000415167825 */ /* 0x002fc800078e0216 */
[----:B--2---:R-:W-:Y:S01]  /*13f0*/  FFMA R9, R9, R12, R14 ;  /* 0x0000000c09097223 */ /* 0x004fe2000000000e */
[----:B------:R1:W2:Y:S03]  /*1400*/  LDG.E.CONSTANT R29, desc[UR8][R22.64] ;  /* 0x00000008161d7981 */ /* 0x0002a6000c1e9900 */
[----:B----4-:R-:W-:Y:S02]  /*1410*/  FFMA R10, R10, R13, R9 ;  /* 0x0000000d0a0a7223 */ /* 0x010fe40000000009 */
[----:B------:R-:W4:Y:S01]  /*1420*/  LDS.128 R12, [R17+-0x10] ;  /* 0xfffff000110c7984 */ /* 0x000f220000000c00 */
[----:B-1----:R-:W-:-:S05]  /*1430*/  IMAD.WIDE R22, R21, 0x4, R22 ;  /* 0x0000000415167825 */ /* 0x002fca00078e0216 */
[----:B------:R1:W2:Y:S01]  /*1440*/  LDG.E.CONSTANT R28, desc[UR8][R22.64] ;  /* 0x00000008161c7981 */ /* 0x0002a2000c1e9900 */
[----:B-----5:R-:W-:Y:S01]  /*1450*/  FFMA R11, R11, R24, R10 ;  /* 0x000000180b0b7223 */ /* 0x020fe2000000000a */
[----:B-1----:R-:W-:-:S04]  /*1460*/  IMAD.WIDE R22, R21, 0x4, R22 ;  /* 0x0000000415167825 */ /* 0x002fc800078e0216 */
[----:B----4-:R-:W-:Y:S01]  /*1470*/  FFMA R12, R12, R25, R11 ;  /* 0x000000190c0c7223 */ /* 0x010fe2000000000b */
[----:B------:R-:W-:Y:S02]  /*1480*/  IMAD.WIDE R24, R21, 0x4, R22 ;  /* 0x0000000415187825 */ /* 0x000fe400078e0216 */
[----:B------:R-:W4:Y:S02]  /*1490*/  LDG.E.CONSTANT R23, desc[UR8][R22.64] ;  /* 0x0000000816177981 */ /* 0x000f24000c1e9900 */
[----:B------:R-:W-:Y:S01]  /*14a0*/  FFMA R9, R13, R20, R12 ;  /* 0x000000140d097223 */ /* 0x000fe2000000000c */
[C---:B------:R-:W-:Y:S01]  /*14b0*/  IMAD.WIDE R12, R21.reuse, 0x4, R24 ;  /* 0x00000004150c7825 */ /* 0x040fe200078e0218 */
[----:B------:R-:W5:Y:S03]  /*14c0*/  LDG.E.CONSTANT R20, desc[UR8][R24.64] ;  /* 0x0000000818147981 */ /* 0x000f66000c1e9900 */
[C---:B------:R-:W-:Y:S01]  /*14d0*/  IMAD.WIDE R10, R21.reuse, 0x4, R12 ;  /* 0x00000004150a7825 */ /* 0x040fe200078e020c */
[----:B------:R1:W5:Y:S04]  /*14e0*/  LDG.E.CONSTANT R25, desc[UR8][R12.64] ;  /* 0x000000080c197981 */ /* 0x000368000c1e9900 */
[----:B------:R0:W5:Y:S01]  /*14f0*/  LDG.E.CONSTANT R22, desc[UR8][R10.64] ;  /* 0x000000080a167981 */ /* 0x000162000c1e9900 */
[----:B-1----:R-:W-:-:S05]  /*1500*/  IMAD.WIDE R12, R21, 0x4, R10 ;  /* 0x00000004150c7825 */ /* 0x002fca00078e020a */
[----:B------:R-:W5:Y:S01]  /*1510*/  LDG.E.CONSTANT R27, desc[UR8][R12.64] ;  /* 0x000000080c1b7981 */ /* 0x000f62000c1e9900 */
[----:B0-----:R-:W-:-:S05]  /*1520*/  IMAD.WIDE R10, R21, 0x4, R12 ;  /* 0x00000004150a7825 */ /* 0x001fca00078e020c */
[----:B------:R0:W5:Y:S01]  /*1530*/  LDG.E.CONSTANT R24, desc[UR8][R10.64] ;  /* 0x000000080a187981 */ /* 0x000162000c1e9900 */
[----:B------:R-:W-:Y:S01]  /*1540*/  FFMA R14, R14, R26, R9 ;  /* 0x0000001a0e0e7223 */ /* 0x000fe20000000009 */
[----:B------:R-:W-:-:S04]  /*1550*/  IADD3 R19, PT, PT, R19, 0x10, RZ ;  /* 0x0000001013137810 */ /* 0x000fc80007ffe0ff */
[----:B------:R-:W-:Y:S02]  /*1560*/  ISETP.NE.AND P3, PT, R19, RZ, PT ;  /* 0x000000ff1300720c */ /* 0x000fe40003f65270 */
[----:B------:R-:W-:Y:S01]  /*1570*/  LEA R18, R21, R18, 0x4 ;  /* 0x0000001215127211 */ /* 0x000fe200078e20ff */
[----:B---3--:R-:W-:Y:S02]  /*1580*/  FFMA R15, R15, R8, R14 ;  /* 0x000000080f0f7223 */ /* 0x008fe4000000000e */
[----:B0-----:R-:W2:Y:S02]  /*1590*/  LDS.128 R8, [R17] ;  /* 0x0000000011087984 */ /* 0x001ea40000000c00 */
[----:B--2---:R-:W-:Y:S02]  /*15a0*/  FFMA R8, R8, R29, R15 ;  /* 0x0000001d08087223 */ /* 0x004fe4000000000f */
[----:B------:R-:W0:Y:S02]  /*15b0*/  LDS.128 R12, [R17+0x10] ;  /* 0x00001000110c7984 */ /* 0x000e240000000c00 */
[----:B------:R-:W-:-:S04]  /*15c0*/  FFMA R9, R9, R28, R8 ;  /* 0x0000001c09097223 */ /* 0x000fc80000000008 */
[----:B----4-:R-:W-:-:S04]  /*15d0*/  FFMA R8, R10, R23, R9 ;  /* 0x000000170a087223 */ /* 0x010fc80000000009 */
[----:B-----5:R-:W-:-:S04]  /*15e0*/  FFMA R9, R11, R20, R8 ;  /* 0x000000140b097223 */ /* 0x020fc80000000008 */
[----:B0-----:R-:W-:-:S04]  /*15f0*/  FFMA R12, R12, R25, R9 ;  /* 0x000000190c0c7223 */ /* 0x001fc80000000009 */
[----:B------:R-:W-:Y:S01]  /*1600*/  FFMA R13, R13, R22, R12 ;  /* 0x000000160d0d7223 */ /* 0x000fe2000000000c */
[----:B------:R-:W-:-:S03]  /*1610*/  IADD3 R17, PT, PT, R17, 0x40, RZ ;  /* 0x0000004011117810 */ /* 0x000fc60007ffe0ff */
[----:B------:R-:W-:-:S04]  /*1620*/  FFMA R14, R14, R27, R13 ;  /* 0x0000001b0e0e7223 */ /* 0x000fc8000000000d */
[----:B------:R-:W-:Y:S01]  /*1630*/  FFMA R15, R15, R24, R14 ;  /* 0x000000180f0f7223 */ /* 0x000fe2000000000e */
[----:B------:R-:W-:Y:S06]  /*1640*/  @P3 BRA `(.L_x_41) ;  /* 0xfffffffc00143947 */ /* 0x000fec000383ffff */
[----:B------:R-:W-:Y:S05]  /*1650*/  BSYNC.RECONVERGENT B1 ;  /* 0x0000000000017941 */ /* 0x000fea0003800200 */
.L_x_40:
[----:B------:R-:W-:-:S07]  /*1660*/  MOV R17, R3 ;  /* 0x0000000300117202 */ /* 0x000fce0000000f00 */
.L_x_39:
[----:B0-----:R-:W-:Y:S05]  /*1670*/  BSYNC.RECONVERGENT B0 ;  /* 0x0000000000007941 */ /* 0x001fea0003800200 */
.L_x_38:
[----:B------:R-:W-:Y:S01]  /*1680*/  ISETP.NE.AND P3, PT, R6, RZ, PT ;  /* 0x000000ff0600720c */ /* 0x000fe20003f65270 */
[----:B------:R-:W-:-:S12]  /*1690*/  BSSY.RECONVERGENT B0, `(.L_x_42) ;  /* 0x0000057000007945 */ /* 0x000fd80003800200 */
[----:B------:R-:W-:Y:S05]  /*16a0*/  @!P3 BRA `(.L_x_43) ;  /* 0x000000040054b947 */ /* 0x000fea0003800000 */
[----:B------:R-:W-:Y:S01]  /*16b0*/  BSSY.RECONVERGENT B1, `(.L_x_44) ;  /* 0x0000025000017945 */ /* 0x000fe20003800200 */
[----:B------:R-:W-:-:S03]  /*16c0*/  ISETP.NE.AND P3, PT, R2, RZ, PT ;  /* 0x000000ff0200720c */ /* 0x000fc60003f65270 */
[----:B------:R-:W-:Y:S10]  /*16d0*/  @!P1 BRA `(.L_x_45) ;  /* 0x0000000000889947 */ /* 0x000ff40003800000 */
[----:B------:R-:W0:Y:S08]  /*16e0*/  LDC R25, c[0x0][0x3ac] ;  /* 0x0000eb00ff197b82 */ /* 0x000e300000000800 */
[----:B------:R-:W1:Y:S01]  /*16f0*/  LDC.64 R28, c[0x0][0x3a0] ;  /* 0x0000e800ff1c7b82 */ /* 0x000e620000000a00 */
[----:B0-----:R-:W-:-:S04]  /*1700*/  IMAD R9, R17, R25, R16 ;  /* 0x0000001911097224 */ /* 0x001fc800078e0210 */
[----:B-1----:R-:W-:-:S05]  /*1710*/  IMAD.WIDE R28, R9, 0x4, R28 ;  /* 0x00000004091c7825 */ /* 0x002fca00078e021c */
[----:B------:R0:W2:Y:S02]  /*1720*/  LDG.E.CONSTANT R14, desc[UR8][R28.64] ;  /* 0x000000081c0e7981 */ /* 0x0000a4000c1e9900 */
[----:B0-----:R-:W-:-:S05]  /*1730*/  IMAD.WIDE R28, R25, 0x4, R28 ;  /* 0x00000004191c7825 */ /* 0x001fca00078e021c */
[----:B------:R0:W3:Y:S01]  /*1740*/  LDG.E.CONSTANT R18, desc[UR8][R28.64] ;  /* 0x000000081c127981 */ /* 0x0000e2000c1e9900 */
[----:B------:R-:W-:-:S05]  /*1750*/  IMAD.WIDE R10, R25, 0x4, R28 ;  /* 0x00000004190a7825 */ /* 0x000fca00078e021c */
[----:B------:R-:W4:Y:S01]  /*1760*/  LDG.E.CONSTANT R19, desc[UR8][R10.64] ;  /* 0x000000080a137981 */ /* 0x000f22000c1e9900 */
[----:B------:R-:W-:-:S05]  /*1770*/  IMAD.WIDE R8, R25, 0x4, R10 ;  /* 0x0000000419087825 */ /* 0x000fca00078e020a */
[----:B------:R1:W5:Y:S01]  /*1780*/  LDG.E.CONSTANT R26, desc[UR8][R8.64] ;  /* 0x00000008081a7981 */ /* 0x000362000c1e9900 */
[----:B------:R-:W-:-:S05]  /*1790*/  IMAD.WIDE R12, R25, 0x4, R8 ;  /* 0x00000004190c7825 */ /* 0x000fca00078e0208 */
[----:B------:R2:W5:Y:S01]  /*17a0*/  LDG.E.CONSTANT R27, desc[UR8][R12.64] ;  /* 0x000000080c1b7981 */ /* 0x000562000c1e9900 */
[----:B------:R-:W-:-:S04]  /*17b0*/  IMAD.WIDE R20, R25, 0x4, R12 ;  /* 0x0000000419147825 */ /* 0x000fc800078e020c */
[C---:B------:R-:W-:Y:S02]  /*17c0*/  IMAD.WIDE R22, R25.reuse, 0x4, R20 ;  /* 0x0000000419167825 */ /* 0x040fe400078e0214 */
[----:B------:R-:W5:Y:S02]  /*17d0*/  LDG.E.CONSTANT R20, desc[UR8][R20.64] ;  /* 0x0000000814147981 */ /* 0x000f64000c1e9900 */
[----:B------:R-:W-:Y:S02]  /*17e0*/  IMAD.WIDE R24, R25, 0x4, R22 ;  /* 0x0000000419187825 */ /* 0x000fe400078e0216 */
[----:B------:R-:W5:Y:S04]  /*17f0*/  LDG.E.CONSTANT R23, desc[UR8][R22.64] ;  /* 0x0000000816177981 */ /* 0x000f68000c1e9900 */
[----:B------:R-:W5:Y:S01]  /*1800*/  LDG.E.CONSTANT R24, desc[UR8][R24.64] ;  /* 0x0000000818187981 */ /* 0x000f62000c1e9900 */
[----:B------:R-:W0:Y:S01]  /*1810*/  S2UR UR5, SR_CgaCtaId ;  /* 0x00000000000579c3 */ /* 0x000e220000008800 */
[----:B------:R-:W-:-:S02]  /*1820*/  UMOV UR4, 0x400 ;  /* 0x0000040000047882 */ /* 0x000fc40000000000 */
[----:B0-----:R-:W-:-:S06]  /*1830*/  ULEA UR4, UR5, UR4, 0x18 ;  /* 0x0000000405047291 */ /* 0x001fcc000f8ec0ff */
[----:B------:R-:W-:-:S05]  /*1840*/  LEA R28, R17, UR4, 0x2 ;  /* 0x00000004111c7c11 */ /* 0x000fca000f8e10ff */
[----:B-1----:R-:W2:Y:S01]  /*1850*/  LDS.128 R8, [R28] ;  /* 0x000000001c087984 */ /* 0x002ea20000000c00 */
[----:B------:R-:W-:Y:S01]  /*1860*/  IADD3 R17, PT, PT, R17, 0x8, RZ ;  /* 0x0000000811117810 */ /* 0x000fe20007ffe0ff */
[----:B--2---:R-:W-:Y:S02]  /*1870*/  FFMA R29, R8, R14, R15 ;  /* 0x0000000e081d7223 */ /* 0x004fe4000000000f */
[----:B------:R-:W0:Y:S02]  /*1880*/  LDS.128 R12, [R28+0x10] ;  /* 0x000010001c0c7984 */ /* 0x000e240000000c00 */
[----:B---3--:R-:W-:-:S04]  /*1890*/  FFMA R18, R18, R9, R29 ;  /* 0x0000000912127223 */ /* 0x008fc8000000001d */
[----:B----4-:R-:W-:-:S04]  /*18a0*/  FFMA R19, R19, R10, R18 ;  /* 0x0000000a13137223 */ /* 0x010fc80000000012 */
[----:B-----5:R-:W-:-:S04]  /*18b0*/  FFMA R11, R26, R11, R19 ;  /* 0x0000000b1a0b7223 */ /* 0x020fc80000000013 */
[----:B0-----:R-:W-:-:S04]  /*18c0*/  FFMA R11, R12, R27, R11 ;  /* 0x0000001b0c0b7223 */ /* 0x001fc8000000000b */
[----:B------:R-:W-:-:S04]  /*18d0*/  FFMA R20, R20, R13, R11 ;  /* 0x0000000d14147223 */ /* 0x000fc8000000000b */
[----:B------:R-:W-:-:S04]  /*18e0*/  FFMA R23, R23, R14, R20 ;  /* 0x0000000e17177223 */ /* 0x000fc80000000014 */
[----:B------:R-:W-:-:S07]  /*18f0*/  FFMA R15, R24, R15, R23 ;  /* 0x0000000f180f7223 */ /* 0x000fce0000000017 */
.L_x_45:
[----:B------:R-:W-:Y:S05]  /*1900*/  BSYNC.RECONVERGENT B1 ;  /* 0x0000000000017941 */ /* 0x000fea0003800200 */
.L_x_44:
[----:B------:R-:W-:Y:S05]  /*1910*/  @!P3 BRA `(.L_x_43) ;  /* 0x0000000000b8b947 */ /* 0x000fea0003800000 */
[----:B------:R-:W-:Y:S01]  /*1920*/  BSSY.RECONVERGENT B1, `(.L_x_46) ;  /* 0x0000018000017945 */ /* 0x000fe20003800200 */
[----:B------:R-:W-:-:S03]  /*1930*/  ISETP.NE.AND P3, PT, R4, RZ, PT ;  /* 0x000000ff0400720c */ /* 0x000fc60003f65270 */
[----:B------:R-:W-:Y:S10]  /*1940*/  @!P2 BRA `(.L_x_47) ;  /* 0x000000000054a947 */ /* 0x000ff40003800000 */
[----:B------:R-:W0:Y:S08]  /*1950*/  LDC R21, c[0x0][0x3ac] ;  /* 0x0000eb00ff157b82 */ /* 0x000e300000000800 */
[----:B------:R-:W1:Y:S01]  /*1960*/  LDC.64 R8, c[0x0][0x3a0] ;  /* 0x0000e800ff087b82 */ /* 0x000e620000000a00 */
[----:B0-----:R-:W-:-:S04]  /*1970*/  IMAD R23, R17, R21, R16 ;  /* 0x0000001511177224 */ /* 0x001fc800078e0210 */
[----:B-1----:R-:W-:-:S04]  /*1980*/  IMAD.WIDE R22, R23, 0x4, R8 ;  /* 0x0000000417167825 */ /* 0x002fc800078e0208 */
[C---:B------:R-:W-:Y:S02]  /*1990*/  IMAD.WIDE R12, R21.reuse, 0x4, R22 ;  /* 0x00000004150c7825 */ /* 0x040fe400078e0216 */
[----:B------:R-:W2:Y:S02]  /*19a0*/  LDG.E.CONSTANT R22, desc[UR8][R22.64] ;  /* 0x0000000816167981 */ /* 0x000ea4000c1e9900 */
[C---:B------:R-:W-:Y:S02]  /*19b0*/  IMAD.WIDE R18, R21.reuse, 0x4, R12 ;  /* 0x0000000415127825 */ /* 0x040fe400078e020c */
[----:B------:R-:W3:Y:S02]  /*19c0*/  LDG.E.CONSTANT R13, desc[UR8][R12.64] ;  /* 0x000000080c0d7981 */ /* 0x000ee4000c1e9900 */
[----:B------:R-:W-:Y:S02]  /*19d0*/  IMAD.WIDE R20, R21, 0x4, R18 ;  /* 0x0000000415147825 */ /* 0x000fe400078e0212 */
[----:B------:R-:W4:Y:S04]  /*19e0*/  LDG.E.CONSTANT R18, desc[UR8][R18.64] ;  /* 0x0000000812127981 */ /* 0x000f28000c1e9900 */
[----:B------:R-:W5:Y:S01]  /*19f0*/  LDG.E.CONSTANT R21, desc[UR8][R20.64] ;  /* 0x0000000814157981 */ /* 0x000f62000c1e9900 */
[----:B------:R-:W0:Y:S01]  /*1a00*/  S2UR UR5, SR_CgaCtaId ;  /* 0x00000000000579c3 */ /* 0x000e220000008800 */
[----:B------:R-:W-:-:S02]  /*1a10*/  UMOV UR4, 0x400 ;  /* 0x0000040000047882 */ /* 0x000fc40000000000 */
[----:B0-----:R-:W-:-:S06]  /*1a20*/  ULEA UR4, UR5, UR4, 0x18 ;  /* 0x0000000405047291 */ /* 0x001fcc000f8ec0ff */
[C---:B------:R-:W-:Y:S02]  /*1a30*/  LEA R8, R17.reuse, UR4, 0x2 ;  /* 0x0000000411087c11 */ /* 0x040fe4000f8e10ff */
[----:B------:R-:W-:-:S04]  /*1a40*/  IADD3 R17, PT, PT, R17, 0x4, RZ ;  /* 0x0000000411117810 */ /* 0x000fc80007ffe0ff */
[----:B------:R-:W2:Y:S02]  /*1a50*/  LDS.128 R8, [R8] ;  /* 0x0000000008087984 */ /* 0x000ea40000000c00 */
[----:B--2---:R-:W-:-:S04]  /*1a60*/  FFMA R22, R8, R22, R15 ;  /* 0x0000001608167223 */ /* 0x004fc8000000000f */
[----:B---3--:R-:W-:-:S04]  /*1a70*/  FFMA R9, R13, R9, R22 ;  /* 0x000000090d097223 */ /* 0x008fc80000000016 */
[----:B----4-:R-:W-:-:S04]  /*1a80*/  FFMA R10, R18, R10, R9 ;  /* 0x0000000a120a7223 */ /* 0x010fc80000000009 */
[----:B-----5:R-:W-:-:S07]  /*1a90*/  FFMA R15, R21, R11, R10 ;  /* 0x0000000b150f7223 */ /* 0x020fce000000000a */
.L_x_47:
[----:B------:R-:W-:Y:S05]  /*1aa0*/  BSYNC.RECONVERGENT B1 ;  /* 0x0000000000017941 */ /* 0x000fea0003800200 */
.L_x_46:
[----:B------:R-:W-:Y:S05]  /*1ab0*/  @!P3 BRA `(.L_x_43) ;  /* 0x000000000050b947 */ /* 0x000fea0003800000 */
[----:B------:R-:W0:Y:S08]  /*1ac0*/  LDC R21, c[0x0][0x3ac] ;  /* 0x0000eb00ff157b82 */ /* 0x000e300000000800 */
[----:B------:R-:W1:Y:S01]  /*1ad0*/  LDC.64 R12, c[0x0][0x3a0] ;  /* 0x0000e800ff0c7b82 */ /* 0x000e620000000a00 */
[----:B0-----:R-:W-:-:S04]  /*1ae0*/  IMAD R9, R17, R21, R16 ;  /* 0x0000001511097224 */ /* 0x001fc800078e0210 */
[----:B-1----:R-:W-:-:S05]  /*1af0*/  IMAD.WIDE R12, R9, 0x4, R12 ;  /* 0x00000004090c7825 */ /* 0x002fca00078e020c */
[----:B------:R-:W2:Y:S01]  /*1b00*/  LDG.E.CONSTANT R14, desc[UR8][R12.64] ;  /* 0x000000080c0e7981 */ /* 0x000ea2000c1e9900 */
[----:B------:R-:W0:Y:S01]  /*1b10*/  S2UR UR5, SR_CgaCtaId ;  /* 0x00000000000579c3 */ /* 0x000e220000008800 */
[----:B------:R-:W-:Y:S01]  /*1b20*/  UMOV UR4, 0x400 ;  /* 0x0000040000047882 */ /* 0x000fe20000000000 */
[----:B------:R-:W-:Y:S01]  /*1b30*/  ISETP.NE.AND P3, PT, R4, 0x1, PT ;  /* 0x000000010400780c */ /* 0x000fe20003f65270 */
[----:B0-----:R-:W-:-:S06]  /*1b40*/  ULEA UR4, UR5, UR4, 0x18 ;  /* 0x0000000405047291 */ /* 0x001fcc000f8ec0ff */
[----:B------:R-:W-:-:S06]  /*1b50*/  LEA R8, R17, UR4, 0x2 ;  /* 0x0000000411087c11 */ /* 0x000fcc000f8e10ff */
[----:B------:R-:W2:Y:S02]  /*1b60*/  LDS.128 R8, [R8] ;  /* 0x0000000008087984 */ /* 0x000ea40000000c00 */
[----:B--2---:R-:W-:Y:S01]  /*1b70*/  FFMA R15, R8, R14, R15 ;  /* 0x0000000e080f7223 */ /* 0x004fe2000000000f */
[----:B------:R-:W-:Y:S06]  /*1b80*/  @!P3 BRA `(.L_x_43) ;  /* 0x00000000001cb947 */ /* 0x000fec0003800000 */
[----:B------:R-:W-:Y:S01]  /*1b90*/  ISETP.NE.AND P3, PT, R4, 0x2, PT ;  /* 0x000000020400780c */ /* 0x000fe20003f65270 */
[----:B------:R-:W-:-:S12]  /*1ba0*/  IMAD.WIDE R18, R21, 0x4, R12 ;  /* 0x0000000415127825 */ /* 0x000fd800078e020c */
[----:B------:R-:W-:Y:S02]  /*1bb0*/  @P3 IMAD.WIDE R12, R21, 0x4, R18 ;  /* 0x00000004150c3825 */ /* 0x000fe400078e0212 */
[----:B------:R-:W2:Y:S04]  /*1bc0*/  LDG.E.CONSTANT R18, desc[UR8][R18.64] ;  /* 0x0000000812127981 */ /* 0x000ea8000c1e9900 */
[----:B------:R-:W3:Y:S01]  /*1bd0*/  @P3 LDG.E.CONSTANT R12, desc[UR8][R12.64] ;  /* 0x000000080c0c3981 */ /* 0x000ee2000c1e9900 */
[----:B--2---:R-:W-:-:S04]  /*1be0*/  FFMA R15, R18, R9, R15 ;  /* 0x00000009120f7223 */ /* 0x004fc8000000000f */
[----:B---3--:R-:W-:-:S07]  /*1bf0*/  @P3 FFMA R15, R12, R10, R15 ;  /* 0x0000000a0c0f3223 */ /* 0x008fce000000000f */
.L_x_43:
[----:B------:R-:W-:Y:S05]  /*1c00*/  BSYNC.RECONVERGENT B0 ;  /* 0x0000000000007941 */ /* 0x000fea0003800200 */
.L_x_42:
[----:B------:R-:W0:Y:S01]  /*1c10*/  LDCU.64 UR4, c[0x0][0x380] ;  /* 0x00007000ff0477ac */ /* 0x000e220008000a00 */
[----:B------:R-:W-:-:S04]  /*1c20*/  IADD3 R9, P3, PT, R7, R16, RZ ;  /* 0x0000001007097210 */ /* 0x000fc80007f7e0ff */
[C---:B------:R-:W-:Y:S01]  /*1c30*/  LEA.HI.X.SX32 R10, R16.reuse, R0, 0x1, P3 ;  /* 0x00000000100a7211 */ /* 0x040fe200018f0eff */
[----:B------:R-:W-:Y:S01]  /*1c40*/  VIADD R16, R16, UR6 ;  /* 0x0000000610107c36 */ /* 0x000fe20008000000 */
[C---:B0-----:R-:W-:Y:S01]  /*1c50*/  LEA R8, P3, R9.reuse, UR4, 0x2 ;  /* 0x0000000409087c11 */ /* 0x041fe2000f8610ff */
[----:B------:R-:W0:Y:S03]  /*1c60*/  LDCU UR4, c[0x0][0x3ac] ;  /* 0x00007580ff0477ac */ /* 0x000e260008000800 */
[----:B------:R-:W-:-:S05]  /*1c70*/  LEA.HI.X R9, R9, UR5, R10, 0x2, P3 ;  /* 0x0000000509097c11 */ /* 0x000fca00098f140a */
[----:B------:R1:W-:Y:S01]  /*1c80*/  STG.E desc[UR8][R8.64], R15 ;  /* 0x0000000f08007986 */ /* 0x0003e2000c101908 */
[----:B0-----:R-:W-:-:S13]  /*1c90*/  ISETP.GE.AND P3, PT, R16, UR4, PT ;  /* 0x0000000410007c0c */ /* 0x001fda000bf66270 */
[----:B-1----:R-:W-:Y:S05]  /*1ca0*/  @!P3 BRA `(.L_x_48) ;  /* 0xfffffff40048b947 */ /* 0x002fea000383ffff */
[----:B------:R-:W-:Y:S05]  /*1cb0*/  EXIT ;  /* 0x000000000000794d */ /* 0x000fea0003800000 */
        .weak           $__internal_1_$__cuda_sm3x_div_rn_noftz_f32_slowpath
        .type           $__internal_1_$__cuda_sm3x_div_rn_noftz_f32_slowpath,@function
        .size           $__internal_1_$__cuda_sm3x_div_rn_noftz_f32_slowpath,(.L_x_115 - $__internal_1_$__cuda_sm3x_div_rn_noftz_f32_slowpath)
$__internal_1_$__cuda_sm3x_div_rn_noftz_f32_slowpath:
[----:B------:R-:W-:Y:S01]  /*1cc0*/  SHF.R.U32.HI R12, RZ, 0x17, R9 ;  /* 0x00000017ff0c7819 */ /* 0x000fe20000011609 */
[----:B------:R-:W-:Y:S01]  /*1cd0*/  BSSY.RECONVERGENT B2, `(.L_x_49) ;  /* 0x0000062000027945 */ /* 0x000fe20003800200 */
[----:B------:R-:W-:Y:S02]  /*1ce0*/  SHF.R.U32.HI R6, RZ, 0x17, R8 ;  /* 0x00000017ff067819 */ /* 0x000fe40000011608 */
[----:B------:R-:W-:Y:S02]  /*1cf0*/  LOP3.LUT R12, R12, 0xff, RZ, 0xc0, !PT ;  /* 0x000000ff0c0c7812 */ /* 0x000fe400078ec0ff */
[----:B------:R-:W-:Y:S02]  /*1d00*/  LOP3.LUT R18, R6, 0xff, RZ, 0xc0, !PT ;  /* 0x000000ff06127812 */ /* 0x000fe400078ec0ff */
[----:B------:R-:W-:Y:S02]  /*1d10*/  IADD3 R13, PT, PT, R12, -0x1, RZ ;  /* 0xffffffff0c0d7810 */ /* 0x000fe40007ffe0ff */
[----:B------:R-:W-:-:S02]  /*1d20*/  IADD3 R6, PT, PT, R18, -0x1, RZ ;  /* 0xffffffff12067810 */ /* 0x000fc40007ffe0ff */
        /* <DEDUP_REMOVED lines=22> */
[----:B------:R-:W-:Y:S01]  /*1e90*/  @P0 MOV R11, RZ ;  /* 0x000000ff000b0202 */ /* 0x000fe20000000f00 */
[----:B------:R-:W-:Y:S01]  /*1ea0*/  @!P0 FFMA R8, R8, 1.84467440737095516160e+19, RZ ;  /* 0x5f80000008088823 */ /* 0x000fe200000000ff */
[----:B------:R-:W-:Y:S01]  /*1eb0*/  @!P0 MOV R11, 0xffffffc0 ;  /* 0xffffffc0000b8802 */ /* 0x000fe20000000f00 */
[----:B------:R-:W-:-:S03]  /*1ec0*/  @!P1 FFMA R9, R9, 1.84467440737095516160e+19, RZ ;  /* 0x5f80000009099823 */ /* 0x000fc600000000ff */
[----:B------:R-:W-:-:S07]  /*1ed0*/  @!P1 IADD3 R11, PT, PT, R11, 0x40, RZ ;  /* 0x000000400b0b9810 */ /* 0x000fce0007ffe0ff */
.L_x_50:
[----:B------:R-:W-:Y:S01]  /*1ee0*/  LEA R6, R12, 0xc0800000, 0x17 ;  /* 0xc08000000c067811 */ /* 0x000fe200078eb8ff */
[----:B------:R-:W-:Y:S03]  /*1ef0*/  BSSY.RECONVERGENT B3, `(.L_x_55) ;  /* 0x0000036000037945 */ /* 0x000fe60003800200 */
[----:B------:R-:W-:Y:S02]  /*1f00*/  IADD3 R13, PT, PT, -R6, R9, RZ ;  /* 0x00000009060d7210 */ /* 0x000fe40007ffe1ff */
[----:B------:R-:W-:Y:S02]  /*1f10*/  IADD3 R9, PT, PT, R18, -0x7f, RZ ;  /* 0xffffff8112097810 */ /* 0x000fe40007ffe0ff */
[----:B------:R-:W0:Y:S01]  /*1f20*/  MUFU.RCP R14, R13 ;  /* 0x0000000d000e7308 */ /* 0x000e220000001000 */
[----:B------:R-:W-:Y:S01]  /*1f30*/  FADD.FTZ R15, -R13, -RZ ;  /* 0x800000ff0d0f7221 */ /* 0x000fe20000010100 */
[C---:B------:R-:W-:Y:S01]  /*1f40*/  IADD3 R12, PT, PT, R9.reuse, 0x7f, -R12 ;  /* 0x0000007f090c7810 */ /* 0x040fe20007ffe80c */
[----:B------:R-:W-:-:S03]  /*1f50*/  IMAD R6, R9, -0x800000, R8 ;  /* 0xff80000009067824 */ /* 0x000fc600078e0208 */
[----:B------:R-:W-:Y:S01]  /*1f60*/  IADD3 R11, PT, PT, R12, R11, RZ ;  /* 0x0000000b0c0b7210 */ /* 0x000fe20007ffe0ff */
[----:B0-----:R-:W-:-:S04]  /*1f70*/  FFMA R19, R14, R15, 1 ;  /* 0x3f8000000e137423 */ /* 0x001fc8000000000f */
[----:B------:R-:W-:-:S04]  /*1f80*/  FFMA R21, R14, R19, R14 ;  /* 0x000000130e157223 */ /* 0x000fc8000000000e */
[----:B------:R-:W-:-:S04]  /*1f90*/  FFMA R8, R6, R21, RZ ;  /* 0x0000001506087223 */ /* 0x000fc800000000ff */
[----:B------:R-:W-:-:S04]  /*1fa0*/  FFMA R19, R15, R8, R6 ;  /* 0x000000080f137223 */ /* 0x000fc80000000006 */
[----:B------:R-:W-:-:S04]  /*1fb0*/  FFMA R14, R21, R19, R8 ;  /* 0x00000013150e7223 */ /* 0x000fc80000000008 */
[----:B------:R-:W-:-:S04]  /*1fc0*/  FFMA R15, R15, R14, R6 ;  /* 0x0000000e0f0f7223 */ /* 0x000fc80000000006 */
[----:B------:R-:W-:-:S05]  /*1fd0*/  FFMA R6, R21, R15, R14 ;  /* 0x0000000f15067223 */ /* 0x000fca000000000e */
[----:B------:R-:W-:-:S04]  /*1fe0*/  SHF.R.U32.HI R8, RZ, 0x17, R6 ;  /* 0x00000017ff087819 */ /* 0x000fc80000011606 */
[----:B------:R-:W-:-:S04]  /*1ff0*/  LOP3.LUT R8, R8, 0xff, RZ, 0xc0, !PT ;  /* 0x000000ff08087812 */ /* 0x000fc800078ec0ff */
[----:B------:R-:W-:-:S04]  /*2000*/  IADD3 R13, PT, PT, R8, R11, RZ ;  /* 0x0000000b080d7210 */ /* 0x000fc80007ffe0ff */
[----:B------:R-:W-:-:S04]  /*2010*/  IADD3 R8, PT, PT, R13, -0x1, RZ ;  /* 0xffffffff0d087810 */ /* 0x000fc80007ffe0ff */
        /* <DEDUP_REMOVED lines=9> */
[-CC-:B------:R-:W-:Y:S01]  /*20b0*/  FFMA.RZ R8, R21, R15.reuse, R14.reuse ;  /* 0x0000000f15087223 */ /* 0x180fe2000000c00e */
[----:B------:R-:W-:Y:S01]  /*20c0*/  IADD3 R12, PT, PT, R13, 0x20, RZ ;  /* 0x000000200d0c7810 */ /* 0x000fe20007ffe0ff */
[-CC-:B------:R-:W-:Y:S01]  /*20d0*/  FFMA.RM R9, R21, R15.reuse, R14.reuse ;  /* 0x0000000f15097223 */ /* 0x180fe2000000400e */
[----:B------:R-:W-:Y:S02]  /*20e0*/  ISETP.NE.AND P2, PT, R13, RZ, PT ;  /* 0x000000ff0d00720c */ /* 0x000fe40003f45270 */
[----:B------:R-:W-:Y:S01]  /*20f0*/  LOP3.LUT R11, R8, 0x7fffff, RZ, 0xc0, !PT ;  /* 0x007fffff080b7812 */ /* 0x000fe200078ec0ff */
[----:B------:R-:W-:Y:S01]  /*2100*/  FFMA.RP R8, R21, R15, R14 ;  /* 0x0000000f15087223 */ /* 0x000fe2000000800e */
[----:B------:R-:W-:Y:S02]  /*2110*/  ISETP.NE.AND P1, PT, R13, RZ, PT ;  /* 0x000000ff0d00720c */ /* 0x000fe40003f25270 */
[----:B------:R-:W-:Y:S02]  /*2120*/  LOP3.LUT R11, R11, 0x800000, RZ, 0xfc, !PT ;  /* 0x008000000b0b7812 */ /* 0x000fe400078efcff */
[----:B------:R-:W-:-:S02]  /*2130*/  IADD3 R13, PT, PT, -R13, RZ, RZ ;  /* 0x000000ff0d0d7210 */ /* 0x000fc40007ffe1ff */
[----:B------:R-:W-:Y:S02]  /*2140*/  SHF.L.U32 R12, R11, R12, RZ ;  /* 0x0000000c0b0c7219 */ /* 0x000fe400000006ff */
[----:B------:R-:W-:Y:S02]  /*2150*/  FSETP.NEU.FTZ.AND P0, PT, R8, R9, PT ;  /* 0x000000090800720b */ /* 0x000fe40003f1d000 */
[----:B------:R-:W-:Y:S02]  /*2160*/  SEL R8, R13, RZ, P2 ;  /* 0x000000ff0d087207 */ /* 0x000fe40001000000 */
[----:B------:R-:W-:Y:S02]  /*2170*/  ISETP.NE.AND P1, PT, R12, RZ, P1 ;  /* 0x000000ff0c00720c */ /* 0x000fe40000f25270 */
[----:B------:R-:W-:Y:S02]  /*2180*/  SHF.R.U32.HI R8, RZ, R8, R11 ;  /* 0x00000008ff087219 */ /* 0x000fe4000001160b */
[----:B------:R-:W-:-:S02]  /*2190*/  PLOP3.LUT P0, PT, P0, P1, PT, 0xf8, 0x8f ;  /* 0x00000000008f781c */ /* 0x000fc40000703f70 */
[----:B------:R-:W-:Y:S02]  /*21a0*/  SHF.R.U32.HI R12, RZ, 0x1, R8 ;  /* 0x00000001ff0c7819 */ /* 0x000fe40000011608 */
[----:B------:R-:W-:-:S04]  /*21b0*/  SEL R9, RZ, 0x1, !P0 ;  /* 0x00000001ff097807 */ /* 0x000fc80004000000 */
[----:B------:R-:W-:-:S04]  /*21c0*/  LOP3.LUT R9, R9, 0x1, R12, 0xf8, !PT ;  /* 0x0000000109097812 */ /* 0x000fc800078ef80c */
[----:B------:R-:W-:-:S04]  /*21d0*/  LOP3.LUT R9, R9, R8, RZ, 0xc0, !PT ;  /* 0x0000000809097212 */ /* 0x000fc800078ec0ff */
[----:B------:R-:W-:-:S04]  /*21e0*/  IADD3 R9, PT, PT, R12, R9, RZ ;  /* 0x000000090c097210 */ /* 0x000fc80007ffe0ff */
[----:B------:R-:W-:Y:S01]  /*21f0*/  LOP3.LUT R6, R9, R6, RZ, 0xfc, !PT ;  /* 0x0000000609067212 */ /* 0x000fe200078efcff */
[----:B------:R-:W-:Y:S06]  /*2200*/  BRA `(.L_x_58) ;  /* 0x0000000000107947 */ /* 0x000fec0003800000 */
.L_x_57:
[----:B------:R-:W-:-:S04]  /*2210*/  LOP3.LUT R6, R6, 0x80000000, RZ, 0xc0, !PT ;  /* 0x8000000006067812 */ /* 0x000fc800078ec0ff */
[----:B------:R-:W-:Y:S01]  /*2220*/  LOP3.LUT R6, R6, 0x7f800000, RZ, 0xfc, !PT ;  /* 0x7f80000006067812 */ /* 0x000fe200078efcff */
[----:B------:R-:W-:Y:S06]  /*2230*/  BRA `(.L_x_58) ;  /* 0x0000000000047947 */ /* 0x000fec0003800000 */
.L_x_56:
[----:B------:R-:W-:-:S07]  /*2240*/  LEA R6, R11, R6, 0x17 ;  /* 0x000000060b067211 */ /* 0x000fce00078eb8ff */
.L_x_58:
[----:B------:R-:W-:Y:S05]  /*2250*/  BSYNC.RECONVERGENT B3 ;  /* 0x0000000000037941 */ /* 0x000fea0003800200 */
.L_x_55:
[----:B------:R-:W-:Y:S05]  /*2260*/  BRA `(.L_x_59) ;  /* 0x0000000000207947 */ /* 0x000fea0003800000 */
.L_x_54:
[----:B------:R-:W-:-:S04]  /*2270*/  LOP3.LUT R6, R9, 0x80000000, R8, 0x48, !PT ;  /* 0x8000000009067812 */ /* 0x000fc800078e4808 */
[----:B------:R-:W-:Y:S01]  /*2280*/  LOP3.LUT R6, R6, 0x7f800000, RZ, 0xfc, !PT ;  /* 0x7f80000006067812 */ /* 0x000fe200078efcff */
[----:B------:R-:W-:Y:S06]  /*2290*/  BRA `(.L_x_59) ;  /* 0x0000000000147947 */ /* 0x000fec0003800000 */
.L_x_53:
[----:B------:R-:W-:Y:S01]  /*22a0*/  LOP3.LUT R6, R9, 0x80000000, R8, 0x48, !PT ;  /* 0x8000000009067812 */ /* 0x000fe200078e4808 */
[----:B------:R-:W-:Y:S06]  /*22b0*/  BRA `(.L_x_59) ;  /* 0x00000000000c7947 */ /* 0x000fec0003800000 */
.L_x_52:
[----:B------:R-:W0:Y:S01]  /*22c0*/  MUFU.RSQ R6, -QNAN ;  /* 0xffc0000000067908 */ /* 0x000e220000001400 */
[----:B------:R-:W-:Y:S05]  /*22d0*/  BRA `(.L_x_59) ;  /* 0x0000000000047947 */ /* 0x000fea0003800000 */
.L_x_51:
[----:B------:R-:W-:-:S07]  /*22e0*/  FADD.FTZ R6, R8, R9 ;  /* 0x0000000908067221 */ /* 0x000fce0000010000 */
.L_x_59:
[----:B------:R-:W-:Y:S05]  /*22f0*/  BSYNC.RECONVERGENT B2 ;  /* 0x0000000000027941 */ /* 0x000fea0003800200 */
.L_x_49:
[----:B------:R-:W-:-:S04]  /*2300*/  HFMA2 R11, -RZ, RZ, 0, 0 ;  /* 0x00000000ff0b7431 */ /* 0x000fc800000001ff */
[----:B0-----:R-:W-:Y:S05]  /*2310*/  RET.REL.NODEC R10 `(_Z26ffn_fused_small_kernel_f32PfPKfS1_S1_S1_iii) ;  /* 0xffffffdc0a387950 */ /* 0x001fea0003c3ffff */
.L_x_60:
        /* <DEDUP_REMOVED lines=14> */
.L_x_115:


//--------------------- .text._Z23swiglu_tiled_kernel_f32PfPKfS1_S1_iii --------------------------
	.section	.text._Z23swiglu_tiled_kernel_f32PfPKfS1_S1_iii,"ax",@progbits
	.align	128
        .global         _Z23swiglu_tiled_kernel_f32PfPKfS1_S1_iii
        .type           _Z23swiglu_tiled_kernel_f32PfPKfS1_S1_iii,@function
        .size           _Z23swiglu_tiled_kernel_f32PfPKfS1_S1_iii,(.L_x_116 - _Z23swiglu_tiled_kernel_f32PfPKfS1_S1_iii)
        .other          _Z23swiglu_tiled_kernel_f32PfPKfS1_S1_iii,@"STO_CUDA_ENTRY STV_DEFAULT"
_Z23swiglu_tiled_kernel_f32PfPKfS1_S1_iii:
.text._Z23swiglu_tiled_kernel_f32PfPKfS1_S1_iii:
[----:B------:R-:W-:Y:S01]  /*0000*/  LDC R1, c[0x0][0x37c] ;  /* 0x0000df00ff017b82 */ /* 0x000fe20000000800 */
[----:B------:R-:W0:Y:S07]  /*0010*/  S2R R0, SR_TID.X ;  /* 0x0000000000007919 */ /* 0x000e2e0000002100 */
[----:B------:R-:W0:Y:S01]  /*0020*/  S2UR UR4, SR_CTAID.Y ;  /* 0x00000000000479c3 */ /* 0x000e220000002600 */
[----:B------:R-:W1:Y:S07]  /*0030*/  LDCU UR5, c[0x0][0x3a8] ;  /* 0x00007500ff0577ac */ /* 0x000e6e0008000800 */
[----:B------:R-:W0:Y:S08]  /*0040*/  LDC R3, c[0x0][0x360] ;  /* 0x0000d800ff037b82 */ /* 0x000e300000000800 */
[----:B------:R-:W2:Y:S08]  /*0050*/  S2UR UR12, SR_CTAID.X ;  /* 0x00000000000c79c3 */ /* 0x000eb00000002500 */
[----:B------:R-:W2:Y:S01]  /*0060*/  LDC R4, c[0x0][0x3a0] ;  /* 0x0000e800ff047b82 */ /* 0x000ea20000000800 */
[----:B0-----:R-:W-:-:S05]  /*0070*/  IMAD R2, R3, UR4, R0 ;  /* 0x0000000403027c24 */ /* 0x001fca000f8e0200 */
[----:B-1----:R-:W-:-:S04]  /*0080*/  ISETP.GE.AND P0, PT, R2, UR5, PT ;  /* 0x0000000502007c0c */ /* 0x002fc8000bf06270 */
[----:B--2---:R-:W-:-:S13]  /*0090*/  ISETP.LE.OR P0, PT, R4, UR12, P0 ;  /* 0x0000000c04007c0c */ /* 0x004fda0008703670 */
[----:B------:R-:W-:Y:S05]  /*00a0*/  @P0 EXIT ;  /* 0x000000000000094d */ /* 0x000fea0003800000 */
[----:B------:R-:W0:Y:S01]  /*00b0*/  LDCU UR4, c[0x0][0x3a4] ;  /* 0x00007480ff0477ac */ /* 0x000e220008000800 */
[----:B------:R-:W-:Y:S01]  /*00c0*/  HFMA2 R25, -RZ, RZ, 0, 0 ;  /* 0x00000000ff197431 */ /* 0x000fe200000001ff */
[----:B------:R-:W-:Y:S01]  /*00d0*/  MOV R15, RZ ;  /* 0x000000ff000f7202 */ /* 0x000fe20000000f00 */
[----:B------:R-:W1:Y:S01]  /*00e0*/  LDCU.64 UR10, c[0x0][0x358] ;  /* 0x00006b00ff0a77ac */ /* 0x000e620008000a00 */
[----:B0-----:R-:W-:-:S09]  /*00f0*/  UISETP.GE.AND UP0, UPT, UR4, 0x1, UPT ;  /* 0x000000010400788c */ /* 0x001fd2000bf06270 */
[----:B-1----:R-:W-:Y:S05]  /*0100*/  BRA.U !UP0, `(.L_x_61) ;  /* 0x0000000908dc7547 */ /* 0x002fea000b800000 */
[----:B------:R-:W-:Y:S01]  /*0110*/  MOV R15, RZ ;  /* 0x000000ff000f7202 */ /* 0x000fe20000000f00 */
[----:B------:R-:W0:Y:S01]  /*0120*/  LDCU UR9, c[0x0][0x3a4] ;  /* 0x00007480ff0977ac */ /* 0x000e220008000800 */
[----:B------:R-:W-:Y:S01]  /*0130*/  MOV R25, RZ ;  /* 0x000000ff00197202 */ /* 0x000fe20000000f00 */
[----:B------:R-:W-:-:S06]  /*0140*/  UMOV UR4, URZ ;  /* 0x000000ff00047c82 */ /* 0x000fcc0008000000 */
.L_x_67:
[----:B------:R-:W1:Y:S01]  /*0150*/  LDC R5, c[0x0][0x3a4] ;  /* 0x0000e900ff057b82 */ /* 0x000e620000000800 */
[----:B------:R-:W-:-:S04]  /*0160*/  IADD3 R4, PT, PT, R0, UR4, RZ ;  /* 0x0000000400047c10 */ /* 0x000fc8000fffe0ff */
[----:B-1----:R-:W-:-:S04]  /*0170*/  ISETP.GE.U32.AND P0, PT, R4, R5, PT ;  /* 0x000000050400720c */ /* 0x002fc80003f06070 */
[----:B------:R-:W-:-:S13]  /*0180*/  ISETP.GT.U32.OR P0, PT, R0, 0x1f, P0 ;  /* 0x0000001f0000780c */ /* 0x000fda0000704470 */
[----:B------:R-:W1:Y:S01]  /*0190*/  @!P0 LDC.64 R6, c[0x0][0x388] ;  /* 0x0000e200ff068b82 */ /* 0x000e620000000a00 */
[----:B------:R-:W-:-:S04]  /*01a0*/  @!P0 IMAD R3, R5, UR12, R4 ;  /* 0x0000000c05038c24 */ /* 0x000fc8000f8e0204 */
[----:B-1----:R-:W-:-:S06]  /*01b0*/  @!P0 IMAD.WIDE.U32 R6, R3, 0x4, R6 ;  /* 0x0000000403068825 */ /* 0x002fcc00078e0006 */
[----:B------:R-:W2:Y:S01]  /*01c0*/  @!P0 LDG.E.CONSTANT R6, desc[UR10][R6.64] ;  /* 0x0000000a06068981 */ /* 0x000ea2000c1e9900 */
[----:B------:R-:W-:Y:S01]  /*01d0*/  @!P0 MOV R3, 0x400 ;  /* 0x0000040000038802 */ /* 0x000fe20000000f00 */
[----:B------:R-:W1:Y:S03]  /*01e0*/  @!P0 S2R R4, SR_CgaCtaId ;  /* 0x0000000000048919 */ /* 0x000e660000008800 */
[----:B-1----:R-:W-:-:S04]  /*01f0*/  @!P0 LEA R3, R4, R3, 0x18 ;  /* 0x0000000304038211 */ /* 0x002fc800078ec0ff */
[----:B------:R-:W-:-:S05]  /*0200*/  @!P0 LEA R3, R0, R3, 0x2 ;  /* 0x0000000300038211 */ /* 0x000fca00078e10ff */
[----:B--2---:R1:W-:Y:S01]  /*0210*/  @!P0 STS [R3], R6 ;  /* 0x0000000603008388 */ /* 0x0043e20000000800 */
[----:B------:R-:W-:Y:S01]  /*0220*/  BAR.SYNC.DEFER_BLOCKING 0x0 ;  /* 0x0000000000007b1d */ /* 0x000fe20000010000 */
[----:B------:R-:W-:-:S13]  /*0230*/  ISETP.LE.AND P0, PT, R5, UR4, PT ;  /* 0x0000000405007c0c */ /* 0x000fda000bf03270 */
[----:B-1----:R-:W-:Y:S05]  /*0240*/  @P0 BRA `(.L_x_62) ;  /* 0x0000000800780947 */ /* 0x002fea0003800000 */
[----:B0-----:R-:W-:-:S04]  /*0250*/  UISETP.LT.AND UP0, UPT, UR9, 0x20, UPT ;  /* 0x000000200900788c */ /* 0x001fc8000bf01270 */
[----:B------:R-:W-:-:S04]  /*0260*/  USEL UR5, UR9, 0x20, UP0 ;  /* 0x0000002009057887 */ /* 0x000fc80008000000 */
[----:B------:R-:W-:-:S04]  /*0270*/  UISETP.LT.AND UP0, UPT, UR5, 0x1, UPT ;  /* 0x000000010500788c */ /* 0x000fc8000bf01270 */
[----:B------:R-:W-:Y:S02]  /*0280*/  USEL UR7, UR5, 0x1, !UP0 ;  /* 0x0000000105077887 */ /* 0x000fe4000c000000 */
[----:B------:R-:W-:Y:S01]  /*0290*/  UISETP.GE.AND UP0, UPT, UR9, 0x8, UPT ;  /* 0x000000080900788c */ /* 0x000fe2000bf06270 */
[----:B------:R-:W-:-:S08]  /*02a0*/  UMOV UR5, URZ ;  /* 0x000000ff00057c82 */ /* 0x000fd00008000000 */
[----:B------:R-:W-:Y:S05]  /*02b0*/  BRA.U !UP0, `(.L_x_63) ;  /* 0x0000000508047547 */ /* 0x000fea000b800000 */
[----:B------:R-:W0:Y:S01]  /*02c0*/  S2UR UR8, SR_CgaCtaId ;  /* 0x00000000000879c3 */ /* 0x000e220000008800 */
[----:B------:R-:W-:Y:S01]  /*02d0*/  UMOV UR6, 0x400 ;  /* 0x0000040000067882 */ /* 0x000fe20000000000 */
[----:B------:R-:W-:-:S06]  /*02e0*/  ULOP3.LUT UR5, UR7, 0x38, URZ, 0xc0, !UPT ;  /* 0x0000003807057892 */ /* 0x000fcc000f8ec0ff */
[----:B------:R-:W1:Y:S01]  /*02f0*/  LDC R6, c[0x0][0x3a8] ;  /* 0x0000ea00ff067b82 */ /* 0x000e620000000800 */
[----:B0-----:R-:W-:Y:S02]  /*0300*/  ULEA UR6, UR8, UR6, 0x18 ;  /* 0x0000000608067291 */ /* 0x001fe4000f8ec0ff */
[----:B------:R-:W-:Y:S02]  /*0310*/  UIADD3 UR8, UPT, UPT, -UR5, URZ, URZ ;  /* 0x000000ff05087290 */ /* 0x000fe4000fffe1ff */
[----:B------:R-:W-:Y:S01]  /*0320*/  UIADD3 UR6, UPT, UPT, UR6, 0x10, URZ ;  /* 0x0000001006067890 */ /* 0x000fe2000fffe0ff */
[----:B-1----:R-:W-:-:S11]  /*0330*/  IMAD R3, R6, UR4, R2 ;  /* 0x0000000406037c24 */ /* 0x002fd6000f8e0202 */
.L_x_64:
[----:B------:R-:W0:Y:S01]  /*0340*/  LDC.64 R18, c[0x0][0x390] ;  /* 0x0000e400ff127b82 */ /* 0x000e220000000a00 */
[----:B------:R-:W1:Y:S07]  /*0350*/  LDS.128 R8, [UR6+-0x10] ;  /* 0xfffff006ff087984 */ /* 0x000e6e0008000c00 */
[----:B------:R-:W2:Y:S01]  /*0360*/  LDC.64 R28, c[0x0][0x398] ;  /* 0x0000e600ff1c7b82 */ /* 0x000ea20000000a00 */
[----:B0-----:R-:W-:-:S05]  /*0370*/  IMAD.WIDE R18, R3, 0x4, R18 ;  /* 0x0000000403127825 */ /* 0x001fca00078e0212 */
[----:B------:R-:W1:Y:S01]  /*0380*/  LDG.E.CONSTANT R12, desc[UR10][R18.64] ;  /* 0x0000000a120c7981 */ /* 0x000e62000c1e9900 */
[----:B--2---:R-:W-:-:S05]  /*0390*/  IMAD.WIDE R28, R3, 0x4, R28 ;  /* 0x00000004031c7825 */ /* 0x004fca00078e021c */
[----:B------:R0:W2:Y:S01]  /*03a0*/  LDG.E.CONSTANT R24, desc[UR10][R28.64] ;  /* 0x0000000a1c187981 */ /* 0x0000a2000c1e9900 */
[----:B------:R-:W-:-:S05]  /*03b0*/  IMAD.WIDE R16, R6, 0x4, R18 ;  /* 0x0000000406107825 */ /* 0x000fca00078e0212 */
[----:B------:R3:W4:Y:S01]  /*03c0*/  LDG.E.CONSTANT R13, desc[UR10][R16.64] ;  /* 0x0000000a100d7981 */ /* 0x000722000c1e9900 */
[----:B0-----:R-:W-:-:S05]  /*03d0*/  IMAD.WIDE R28, R6, 0x4, R28 ;  /* 0x00000004061c7825 */ /* 0x001fca00078e021c */
[----:B------:R-:W5:Y:S01]  /*03e0*/  LDG.E.CONSTANT R14, desc[UR10][R28.64] ;  /* 0x0000000a1c0e7981 */ /* 0x000f62000c1e9900 */
[----:B------:R-:W-:-:S04]  /*03f0*/  IMAD.WIDE R22, R6, 0x4, R16 ;  /* 0x0000000406167825 */ /* 0x000fc800078e0210 */
[C---:B---3--:R-:W-:Y:S01]  /*0400*/  IMAD.WIDE R16, R6.reuse, 0x4, R28 ;  /* 0x0000000406107825 */ /* 0x048fe200078e021c */
[----:B------:R0:W3:Y:S03]  /*0410*/  LDG.E.CONSTANT R7, desc[UR10][R22.64] ;  /* 0x0000000a16077981 */ /* 0x0000e6000c1e9900 */
[----:B------:R-:W-:-:S04]  /*0420*/  IMAD.WIDE R26, R6, 0x4, R22 ;  /* 0x00000004061a7825 */ /* 0x000fc800078e0216 */
[C---:B------:R-:W-:Y:S01]  /*0430*/  IMAD.WIDE R20, R6.reuse, 0x4, R16 ;  /* 0x0000000406147825 */ /* 0x040fe200078e0210 */
[----:B------:R-:W3:Y:S03]  /*0440*/  LDG.E.CONSTANT R4, desc[UR10][R26.64] ;  /* 0x0000000a1a047981 */ /* 0x000ee6000c1e9900 */
[C---:B------:R-:W-:Y:S01]  /*0450*/  IMAD.WIDE R18, R6.reuse, 0x4, R26 ;  /* 0x0000000406127825 */ /* 0x040fe200078e021a */
[----:B------:R-:W3:Y:S03]  /*0460*/  LDG.E.CONSTANT R17, desc[UR10][R16.64] ;  /* 0x0000000a10117981 */ /* 0x000ee6000c1e9900 */
[----:B0-----:R-:W-:-:S04]  /*0470*/  IMAD.WIDE R22, R6, 0x4, R20 ;  /* 0x0000000406167825 */ /* 0x001fc800078e0214 */
[C---:B------:R-:W-:Y:S01]  /*0480*/  IMAD.WIDE R28, R6.reuse, 0x4, R18 ;  /* 0x00000004061c7825 */ /* 0x040fe200078e0212 */
[----:B------:R-:W3:Y:S04]  /*0490*/  LDG.E.CONSTANT R27, desc[UR10][R22.64] ;  /* 0x0000000a161b7981 */ /* 0x000ee8000c1e9900 */
[----:B------:R0:W3:Y:S04]  /*04a0*/  LDG.E.CONSTANT R16, desc[UR10][R20.64] ;  /* 0x0000000a14107981 */ /* 0x0000e8000c1e9900 */
[----:B------:R-:W3:Y:S01]  /*04b0*/  LDG.E.CONSTANT R19, desc[UR10][R18.64] ;  /* 0x0000000a12137981 */ /* 0x000ee2000c1e9900 */
[----:B0-----:R-:W-:-:S04]  /*04c0*/  IMAD.WIDE R20, R6, 0x4, R28 ;  /* 0x0000000406147825 */ /* 0x001fc800078e021c */
[C---:B-1----:R-:W-:Y:S01]  /*04d0*/  FFMA R12, R8.reuse, R12, R25 ;  /* 0x0000000c080c7223 */ /* 0x042fe20000000019 */
[----:B--2---:R-:W-:Y:S01]  /*04e0*/  FFMA R15, R8, R24, R15 ;  /* 0x00000018080f7223 */ /* 0x004fe2000000000f */
[C---:B------:R-:W-:Y:S01]  /*04f0*/  IMAD.WIDE R24, R6.reuse, 0x4, R22 ;  /* 0x0000000406187825 */ /* 0x040fe200078e0216 */
[----:B------:R-:W2:Y:S04]  /*0500*/  LDG.E.CONSTANT R8, desc[UR10][R28.64] ;  /* 0x0000000a1c087981 */ /* 0x000ea8000c1e9900 */
[----:B------:R0:W2:Y:S01]  /*0510*/  LDG.E.CONSTANT R18, desc[UR10][R24.64] ;  /* 0x0000000a18127981 */ /* 0x0000a2000c1e9900 */
[----:B------:R-:W-:-:S03]  /*0520*/  IMAD.WIDE R22, R6, 0x4, R24 ;  /* 0x0000000406167825 */ /* 0x000fc600078e0218 */
[----:B------:R1:W2:Y:S01]  /*0530*/  LDG.E.CONSTANT R29, desc[UR10][R20.64] ;  /* 0x0000000a141d7981 */ /* 0x0002a2000c1e9900 */
[----:B0-----:R-:W-:-:S03]  /*0540*/  IMAD.WIDE R24, R6, 0x4, R22 ;  /* 0x0000000406187825 */ /* 0x001fc600078e0216 */
[----:B------:R-:W2:Y:S01]  /*0550*/  LDG.E.CONSTANT R26, desc[UR10][R22.64] ;  /* 0x0000000a161a7981 */ /* 0x000ea2000c1e9900 */
[----:B-1----:R-:W-:-:S03]  /*0560*/  IMAD.WIDE R20, R6, 0x4, R20 ;  /* 0x0000000406147825 */ /* 0x002fc600078e0214 */
[----:B------:R0:W2:Y:S04]  /*0570*/  LDG.E.CONSTANT R24, desc[UR10][R24.64] ;  /* 0x0000000a18187981 */ /* 0x0000a8000c1e9900 */
[----:B------:R-:W0:Y:S01]  /*0580*/  LDG.E.CONSTANT R20, desc[UR10][R20.64] ;  /* 0x0000000a14147981 */ /* 0x000e22000c1e9900 */
[-C--:B----4-:R-:W-:Y:S01]  /*0590*/  FFMA R28, R13, R9.reuse, R12 ;  /* 0x000000090d1c7223 */ /* 0x090fe2000000000c */
[----:B-----5:R-:W-:Y:S02]  /*05a0*/  FFMA R9, R14, R9, R15 ;  /* 0x000000090e097223 */ /* 0x020fe4000000000f */
[----:B------:R-:W1:Y:S01]  /*05b0*/  LDS.128 R12, [UR6] ;  /* 0x00000006ff0c7984 */ /* 0x000e620008000c00 */
[-C--:B---3--:R-:W-:Y:S01]  /*05c0*/  FFMA R7, R7, R10.reuse, R28 ;  /* 0x0000000a07077223 */ /* 0x088fe2000000001c */
[----:B------:R-:W-:Y:S01]  /*05d0*/  FFMA R9, R17, R10, R9 ;  /* 0x0000000a11097223 */ /* 0x000fe20000000009 */
[----:B------:R-:W-:-:S02]  /*05e0*/  UIADD3 UR8, UPT, UPT, UR8, 0x8, URZ ;  /* 0x0000000808087890 */ /* 0x000fc4000fffe0ff */
[-C--:B------:R-:W-:Y:S02]  /*05f0*/  FFMA R7, R4, R11.reuse, R7 ;  /* 0x0000000b04077223 */ /* 0x080fe40000000007 */
[----:B------:R-:W-:Y:S01]  /*0600*/  UISETP.NE.AND UP0, UPT, UR8, URZ, UPT ;  /* 0x000000ff0800728c */ /* 0x000fe2000bf05270 */
[----:B------:R-:W-:Y:S01]  /*0610*/  FFMA R16, R16, R11, R9 ;  /* 0x0000000b10107223 */ /* 0x000fe20000000009 */
[----:B------:R-:W-:Y:S01]  /*0620*/  LEA R3, R6, R3, 0x3 ;  /* 0x0000000306037211 */ /* 0x000fe200078e18ff */
[----:B------:R-:W-:Y:S01]  /*0630*/  UIADD3 UR6, UPT, UPT, UR6, 0x20, URZ ;  /* 0x0000002006067890 */ /* 0x000fe2000fffe0ff */
[C---:B-1----:R-:W-:Y:S01]  /*0640*/  FFMA R7, R12.reuse, R19, R7 ;  /* 0x000000130c077223 */ /* 0x042fe20000000007 */
[----:B------:R-:W-:-:S03]  /*0650*/  FFMA R27, R12, R27, R16 ;  /* 0x0000001b0c1b7223 */ /* 0x000fc60000000010 */
[-C--:B--2---:R-:W-:Y:S01]  /*0660*/  FFMA R8, R8, R13.reuse, R7 ;  /* 0x0000000d08087223 */ /* 0x084fe20000000007 */
[----:B------:R-:W-:-:S03]  /*0670*/  FFMA R27, R18, R13, R27 ;  /* 0x0000000d121b7223 */ /* 0x000fc6000000001b */
[-C--:B------:R-:W-:Y:S01]  /*0680*/  FFMA R29, R29, R14.reuse, R8 ;  /* 0x0000000e1d1d7223 */ /* 0x080fe20000000008 */
[----:B------:R-:W-:-:S03]  /*0690*/  FFMA R27, R26, R14, R27 ;  /* 0x0000000e1a1b7223 */ /* 0x000fc6000000001b */
[-C--:B0-----:R-:W-:Y:S01]  /*06a0*/  FFMA R25, R20, R15.reuse, R29 ;  /* 0x0000000f14197223 */ /* 0x081fe2000000001d */
[----:B------:R-:W-:Y:S01]  /*06b0*/  FFMA R15, R24, R15, R27 ;  /* 0x0000000f180f7223 */ /* 0x000fe2000000001b */
[----:B------:R-:W-:Y:S06]  /*06c0*/  BRA.U UP0, `(.L_x_64) ;  /* 0xfffffffd001c7547 */ /* 0x000fec000b83ffff */
.L_x_63:
[----:B------:R-:W-:-:S09]  /*06d0*/  ULOP3.LUT UP0, UR6, UR7, 0x7, URZ, 0xc0, !UPT ;  /* 0x0000000707067892 */ /* 0x000fd2000f80c0ff */
[----:B------:R-:W-:Y:S05]  /*06e0*/  BRA.U !UP0, `(.L_x_62) ;  /* 0x0000000508507547 */ /* 0x000fea000b800000 */
[----:B------:R-:W-:Y:S02]  /*06f0*/  UISETP.GE.U32.AND UP0, UPT, UR6, 0x4, UPT ;  /* 0x000000040600788c */ /* 0x000fe4000bf06070 */
[----:B------:R-:W-:-:S07]  /*0700*/  ULOP3.LUT UP1, UR13, UR7, 0x3, URZ, 0xc0, !UPT ;  /* 0x00000003070d7892 */ /* 0x000fce000f82c0ff */
[----:B------:R-:W-:Y:S05]  /*0710*/  BRA.U !UP0, `(.L_x_65) ;  /* 0x0000000108907547 */ /* 0x000fea000b800000 */
[----:B------:R-:W0:Y:S01]  /*0720*/  LDC R3, c[0x0][0x3a8] ;  /* 0x0000ea00ff037b82 */ /* 0x000e220000000800 */
[----:B------:R-:W-:-:S07]  /*0730*/  UIADD3 UR6, UPT, UPT, UR5, UR4, URZ ;  /* 0x0000000405067290 */ /* 0x000fce000fffe0ff */
[----:B------:R-:W1:Y:S08]  /*0740*/  LDC.64 R20, c[0x0][0x390] ;  /* 0x0000e400ff147b82 */ /* 0x000e700000000a00 */
[----:B------:R-:W2:Y:S01]  /*0750*/  LDC.64 R22, c[0x0][0x398] ;  /* 0x0000e600ff167b82 */ /* 0x000ea20000000a00 */
[----:B0-----:R-:W-:-:S04]  /*0760*/  IMAD R7, R3, UR6, R2 ;  /* 0x0000000603077c24 */ /* 0x001fc8000f8e0202 */
[----:B-1----:R-:W-:-:S05]  /*0770*/  IMAD.WIDE R20, R7, 0x4, R20 ;  /* 0x0000000407147825 */ /* 0x002fca00078e0214 */
[----:B------:R-:W3:Y:S01]  /*0780*/  LDG.E.CONSTANT R4, desc[UR10][R20.64] ;  /* 0x0000000a14047981 */ /* 0x000ee2000c1e9900 */
[----:B------:R-:W-:-:S04]  /*0790*/  IMAD.WIDE R26, R3, 0x4, R20 ;  /* 0x00000004031a7825 */ /* 0x000fc800078e0214 */
[----:B--2---:R-:W-:Y:S01]  /*07a0*/  IMAD.WIDE R22, R7, 0x4, R22 ;  /* 0x0000000407167825 */ /* 0x004fe200078e0216 */
[----:B------:R-:W2:Y:S03]  /*07b0*/  LDG.E.CONSTANT R18, desc[UR10][R26.64] ;  /* 0x0000000a1a127981 */ /* 0x000ea6000c1e9900 */
[C---:B------:R-:W-:Y:S01]  /*07c0*/  IMAD.WIDE R10, R3.reuse, 0x4, R26 ;  /* 0x00000004030a7825 */ /* 0x040fe200078e021a */
[----:B------:R-:W4:Y:S03]  /*07d0*/  LDG.E.CONSTANT R14, desc[UR10][R22.64] ;  /* 0x0000000a160e7981 */ /* 0x000f26000c1e9900 */
[C---:B------:R-:W-:Y:S01]  /*07e0*/  IMAD.WIDE R8, R3.reuse, 0x4, R22 ;  /* 0x0000000403087825 */ /* 0x040fe200078e0216 */
[----:B------:R-:W5:Y:S04]  /*07f0*/  LDG.E.CONSTANT R19, desc[UR10][R10.64] ;  /* 0x0000000a0a137981 */ /* 0x000f68000c1e9900 */
[----:B------:R0:W5:Y:S01]  /*0800*/  LDG.E.CONSTANT R29, desc[UR10][R8.64] ;  /* 0x0000000a081d7981 */ /* 0x000162000c1e9900 */
[----:B------:R-:W-:-:S04]  /*0810*/  IMAD.WIDE R6, R3, 0x4, R8 ;  /* 0x0000000403067825 */ /* 0x000fc800078e0208 */
[----:B------:R-:W-:-:S04]  /*0820*/  IMAD.WIDE R12, R3, 0x4, R10 ;  /* 0x00000004030c7825 */ /* 0x000fc800078e020a */
[----:B------:R-:W-:Y:S02]  /*0830*/  IMAD.WIDE R16, R3, 0x4, R6 ;  /* 0x0000000403107825 */ /* 0x000fe400078e0206 */
[----:B------:R-:W5:Y:S04]  /*0840*/  LDG.E.CONSTANT R6, desc[UR10][R6.64] ;  /* 0x0000000a06067981 */ /* 0x000f68000c1e9900 */
[----:B------:R-:W5:Y:S04]  /*0850*/  LDG.E.CONSTANT R13, desc[UR10][R12.64] ;  /* 0x0000000a0c0d7981 */ /* 0x000f68000c1e9900 */
[----:B------:R-:W5:Y:S01]  /*0860*/  LDG.E.CONSTANT R17, desc[UR10][R16.64] ;  /* 0x0000000a10117981 */ /* 0x000f62000c1e9900 */
[----:B------:R-:W1:Y:S01]  /*0870*/  S2UR UR8, SR_CgaCtaId ;  /* 0x00000000000879c3 */ /* 0x000e620000008800 */
[----:B------:R-:W-:-:S02]  /*0880*/  UMOV UR6, 0x400 ;  /* 0x0000040000067882 */ /* 0x000fc40000000000 */
[----:B-1----:R-:W-:-:S04]  /*0890*/  ULEA UR6, UR8, UR6, 0x18 ;  /* 0x0000000608067291 */ /* 0x002fc8000f8ec0ff */
[----:B------:R-:W-:-:S09]  /*08a0*/  ULEA UR6, UR5, UR6, 0x2 ;  /* 0x0000000605067291 */ /* 0x000fd2000f8e10ff */
[----:B0-----:R-:W3:Y:S04]  /*08b0*/  LDS.64 R8, [UR6] ;  /* 0x00000006ff087984 */ /* 0x001ee80008000a00 */
[----:B------:R-:W5:Y:S01]  /*08c0*/  LDS.64 R10, [UR6+0x8] ;  /* 0x00000806ff0a7984 */ /* 0x000f620008000a00 */
[----:B------:R-:W-:Y:S01]  /*08d0*/  UIADD3 UR5, UPT, UPT, UR5, 0x4, URZ ;  /* 0x0000000405057890 */ /* 0x000fe2000fffe0ff */
[----:B---3--:R-:W-:-:S04]  /*08e0*/  FFMA R25, R8, R4, R25 ;  /* 0x0000000408197223 */ /* 0x008fc80000000019 */
[----:B--2---:R-:W-:Y:S01]  /*08f0*/  FFMA R25, R18, R9, R25 ;  /* 0x0000000912197223 */ /* 0x004fe20000000019 */
[----:B----4-:R-:W-:-:S03]  /*0900*/  FFMA R14, R8, R14, R15 ;  /* 0x0000000e080e7223 */ /* 0x010fc6000000000f */
[----:B-----5:R-:W-:Y:S01]  /*0910*/  FFMA R4, R10, R19, R25 ;  /* 0x000000130a047223 */ /* 0x020fe20000000019 */
[----:B------:R-:W-:-:S04]  /*0920*/  FFMA R29, R29, R9, R14 ;  /* 0x000000091d1d7223 */ /* 0x000fc8000000000e */
[----:B------:R-:W-:Y:S01]  /*0930*/  FFMA R6, R10, R6, R29 ;  /* 0x000000060a067223 */ /* 0x000fe2000000001d */
[----:B------:R-:W-:-:S03]  /*0940*/  FFMA R25, R13, R11, R4 ;  /* 0x0000000b0d197223 */ /* 0x000fc60000000004 */
[----:B------:R-:W-:-:S07]  /*0950*/  FFMA R15, R17, R11, R6 ;  /* 0x0000000b110f7223 */ /* 0x000fce0000000006 */
.L_x_65:
[----:B------:R-:W-:Y:S05]  /*0960*/  BRA.U !UP1, `(.L_x_62) ;  /* 0x0000000109b07547 */ /* 0x000fea000b800000 */
[----:B------:R-:W-:Y:S02]  /*0970*/  UISETP.NE.AND UP0, UPT, UR13, 0x1, UPT ;  /* 0x000000010d00788c */ /* 0x000fe4000bf05270 */
[----:B------:R-:W-:-:S04]  /*0980*/  ULOP3.LUT UR6, UR7, 0x1, URZ, 0xc0, !UPT ;  /* 0x0000000107067892 */ /* 0x000fc8000f8ec0ff */
[----:B------:R-:W-:-:S03]  /*0990*/  UISETP.NE.U32.AND UP1, UPT, UR6, 0x1, UPT ;  /* 0x000000010600788c */ /* 0x000fc6000bf25070 */
[----:B------:R-:W-:Y:S08]  /*09a0*/  BRA.U !UP0, `(.L_x_66) ;  /* 0x00000001085c7547 */ /* 0x000ff0000b800000 */
[----:B------:R-:W0:Y:S01]  /*09b0*/  LDC R13, c[0x0][0x3a8] ;  /* 0x0000ea00ff0d7b82 */ /* 0x000e220000000800 */
[----:B------:R-:W-:-:S07]  /*09c0*/  UIADD3 UR6, UPT, UPT, UR5, UR4, URZ ;  /* 0x0000000405067290 */ /* 0x000fce000fffe0ff */
[----:B------:R-:W1:Y:S08]  /*09d0*/  LDC.64 R6, c[0x0][0x390] ;  /* 0x0000e400ff067b82 */ /* 0x000e700000000a00 */
[----:B------:R-:W2:Y:S01]  /*09e0*/  LDC.64 R8, c[0x0][0x398] ;  /* 0x0000e600ff087b82 */ /* 0x000ea20000000a00 */
[----:B0-----:R-:W-:-:S04]  /*09f0*/  IMAD R3, R13, UR6, R2 ;  /* 0x000000060d037c24 */ /* 0x001fc8000f8e0202 */
[----:B-1----:R-:W-:-:S04]  /*0a00*/  IMAD.WIDE R6, R3, 0x4, R6 ;  /* 0x0000000403067825 */ /* 0x002fc800078e0206 */
[----:B--2---:R-:W-:Y:S02]  /*0a10*/  IMAD.WIDE R8, R3, 0x4, R8 ;  /* 0x0000000403087825 */ /* 0x004fe400078e0208 */
[----:B------:R-:W2:Y:S02]  /*0a20*/  LDG.E.CONSTANT R3, desc[UR10][R6.64] ;  /* 0x0000000a06037981 */ /* 0x000ea4000c1e9900 */
[----:B------:R-:W-:-:S04]  /*0a30*/  IMAD.WIDE R10, R13, 0x4, R6 ;  /* 0x000000040d0a7825 */ /* 0x000fc800078e0206 */
[----:B------:R-:W-:Y:S02]  /*0a40*/  IMAD.WIDE R12, R13, 0x4, R8 ;  /* 0x000000040d0c7825 */ /* 0x000fe400078e0208 */
[----:B------:R-:W3:Y:S04]  /*0a50*/  LDG.E.CONSTANT R8, desc[UR10][R8.64] ;  /* 0x0000000a08087981 */ /* 0x000ee8000c1e9900 */
[----:B------:R-:W4:Y:S04]  /*0a60*/  LDG.E.CONSTANT R11, desc[UR10][R10.64] ;  /* 0x0000000a0a0b7981 */ /* 0x000f28000c1e9900 */
[----:B------:R-:W5:Y:S01]  /*0a70*/  LDG.E.CONSTANT R13, desc[UR10][R12.64] ;  /* 0x0000000a0c0d7981 */ /* 0x000f62000c1e9900 */
[----:B------:R-:W0:Y:S01]  /*0a80*/  S2UR UR7, SR_CgaCtaId ;  /* 0x00000000000779c3 */ /* 0x000e220000008800 */
[----:B------:R-:W-:-:S02]  /*0a90*/  UMOV UR6, 0x400 ;  /* 0x0000040000067882 */ /* 0x000fc40000000000 */
[----:B0-----:R-:W-:-:S04]  /*0aa0*/  ULEA UR6, UR7, UR6, 0x18 ;  /* 0x0000000607067291 */ /* 0x001fc8000f8ec0ff */
[----:B------:R-:W-:Y:S02]  /*0ab0*/  ULEA UR6, UR5, UR6, 0x2 ;  /* 0x0000000605067291 */ /* 0x000fe4000f8e10ff */
[----:B------:R-:W-:-:S07]  /*0ac0*/  UIADD3 UR5, UPT, UPT, UR5, 0x2, URZ ;  /* 0x0000000205057890 */ /* 0x000fce000fffe0ff */
[----:B------:R-:W2:Y:S02]  /*0ad0*/  LDS.64 R16, [UR6] ;  /* 0x00000006ff107984 */ /* 0x000ea40008000a00 */
[C---:B--2---:R-:W-:Y:S01]  /*0ae0*/  FFMA R4, R16.reuse, R3, R25 ;  /* 0x0000000310047223 */ /* 0x044fe20000000019 */
[----:B---3--:R-:W-:-:S03]  /*0af0*/  FFMA R16, R16, R8, R15 ;  /* 0x0000000810107223 */ /* 0x008fc6000000000f */
[-C--:B----4-:R-:W-:Y:S01]  /*0b00*/  FFMA R25, R11, R17.reuse, R4 ;  /* 0x000000110b197223 */ /* 0x090fe20000000004 */
[----:B-----5:R-:W-:-:S07]  /*0b10*/  FFMA R15, R13, R17, R16 ;  /* 0x000000110d0f7223 */ /* 0x020fce0000000010 */
.L_x_66:
[----:B------:R-:W-:Y:S05]  /*0b20*/  BRA.U UP1, `(.L_x_62) ;  /* 0x0000000101407547 */ /* 0x000fea000b800000 */
[----:B------:R-:W0:Y:S01]  /*0b30*/  LDC R3, c[0x0][0x3a8] ;  /* 0x0000ea00ff037b82 */ /* 0x000e220000000800 */
[----:B------:R-:W-:-:S07]  /*0b40*/  UIADD3 UR6, UPT, UPT, UR5, UR4, URZ ;  /* 0x0000000405067290 */ /* 0x000fce000fffe0ff */
[----:B------:R-:W1:Y:S08]  /*0b50*/  LDC.64 R6, c[0x0][0x390] ;  /* 0x0000e400ff067b82 */ /* 0x000e700000000a00 */
[----:B------:R-:W2:Y:S01]  /*0b60*/  LDC.64 R8, c[0x0][0x398] ;  /* 0x0000e600ff087b82 */ /* 0x000ea20000000a00 */
[----:B0-----:R-:W-:-:S04]  /*0b70*/  IMAD R3, R3, UR6, R2 ;  /* 0x0000000603037c24 */ /* 0x001fc8000f8e0202 */
[----:B-1----:R-:W-:-:S06]  /*0b80*/  IMAD.WIDE R6, R3, 0x4, R6 ;  /* 0x0000000403067825 */ /* 0x002fcc00078e0206 */
[----:B------:R-:W3:Y:S01]  /*0b90*/  LDG.E.CONSTANT R6, desc[UR10][R6.64] ;  /* 0x0000000a06067981 */ /* 0x000ee2000c1e9900 */
[----:B--2---:R-:W-:-:S06]  /*0ba0*/  IMAD.WIDE R8, R3, 0x4, R8 ;  /* 0x0000000403087825 */ /* 0x004fcc00078e0208 */
[----:B------:R-:W2:Y:S01]  /*0bb0*/  LDG.E.CONSTANT R8, desc[UR10][R8.64] ;  /* 0x0000000a08087981 */ /* 0x000ea2000c1e9900 */
[----:B------:R-:W0:Y:S01]  /*0bc0*/  S2UR UR7, SR_CgaCtaId ;  /* 0x00000000000779c3 */ /* 0x000e220000008800 */
[----:B------:R-:W-:Y:S02]  /*0bd0*/  UMOV UR6, 0x400 ;  /* 0x0000040000067882 */ /* 0x000fe40000000000 */
[----:B0-----:R-:W-:-:S04]  /*0be0*/  ULEA UR6, UR7, UR6, 0x18 ;  /* 0x0000000607067291 */ /* 0x001fc8000f8ec0ff */
[----:B------:R-:W-:-:S09]  /*0bf0*/  ULEA UR5, UR5, UR6, 0x2 ;  /* 0x0000000605057291 */ /* 0x000fd2000f8e10ff */
[----:B------:R-:W3:Y:S02]  /*0c00*/  LDS R4, [UR5] ;  /* 0x00000005ff047984 */ /* 0x000ee40008000800 */
[C---:B---3--:R-:W-:Y:S01]  /*0c10*/  FFMA R25, R4.reuse, R6, R25 ;  /* 0x0000000604197223 */ /* 0x048fe20000000019 */
[----:B--2---:R-:W-:-:S07]  /*0c20*/  FFMA R15, R4, R8, R15 ;  /* 0x00000008040f7223 */ /* 0x004fce000000000f */
.L_x_62:
[----:B------:R-:W-:Y:S01]  /*0c30*/  UIADD3 UR4, UPT, UPT, UR4, 0x20, URZ ;  /* 0x0000002004047890 */ /* 0x000fe2000fffe0ff */
[----:B------:R-:W-:Y:S01]  /*0c40*/  BAR.SYNC.DEFER_BLOCKING 0x0 ;  /* 0x0000000000007b1d */ /* 0x000fe20000010000 */
[----:B0-----:R-:W-:-:S04]  /*0c50*/  UIADD3 UR9, UPT, UPT, UR9, -0x20, URZ ;  /* 0xffffffe009097890 */ /* 0x001fc8000fffe0ff */
[----:B------:R-:W-:-:S13]  /*0c60*/  ISETP.LE.AND P0, PT, R5, UR4, PT ;  /* 0x0000000405007c0c */ /* 0x000fda000bf03270 */
[----:B------:R-:W-:Y:S05]  /*0c70*/  @!P0 BRA `(.L_x_67) ;  /* 0xfffffff400348947 */ /* 0x000fea000383ffff */
.L_x_61:
[----:B------:R-:W-:Y:S01]  /*0c80*/  MOV R0, 0x3bbb989d ;  /* 0x3bbb989d00007802 */ /* 0x000fe20000000f00 */
[----:B------:R-:W-:Y:S01]  /*0c90*/  BSSY.RECONVERGENT B0, `(.L_x_68) ;  /* 0x0000014000007945 */ /* 0x000fe20003800200 */
[----:B------:R-:W-:-:S03]  /*0ca0*/  MOV R3, 0x437c0000 ;  /* 0x437c000000037802 */ /* 0x000fc60000000f00 */
        /* <DEDUP_REMOVED lines=16> */
[----:B------:R-:W-:-:S07]  /*0db0*/  MOV R4, 0xdd0 ;  /* 0x00000dd000047802 */ /* 0x000fce0000000f00 */
[----:B------:R-:W-:Y:S05]  /*0dc0*/  CALL.REL.NOINC `($__internal_2_$__cuda_sm3x_div_rn_noftz_f32_slowpath) ;  /* 0x0000000000207944 */ /* 0x000fea0003c00000 */
.L_x_69:
[----:B------:R-:W-:Y:S05]  /*0dd0*/  BSYNC.RECONVERGENT B0 ;  /* 0x0000000000007941 */ /* 0x000fea0003800200 */
.L_x_68:
[----:B------:R-:W0:Y:S01]  /*0de0*/  LDC R3, c[0x0][0x3a8] ;  /* 0x0000ea00ff037b82 */ /* 0x000e220000000800 */
[----:B------:R-:W-:-:S07]  /*0df0*/  FMUL R15, R0, R15 ;  /* 0x0000000f000f7220 */ /* 0x000fce0000400000 */
[----:B------:R-:W1:Y:S01]  /*0e00*/  LDC.64 R4, c[0x0][0x380] ;  /* 0x0000e000ff047b82 */ /* 0x000e620000000a00 */
[----:B0-----:R-:W-:-:S04]  /*0e10*/  IMAD R3, R3, UR12, R2 ;  /* 0x0000000c03037c24 */ /* 0x001fc8000f8e0202 */
[----:B-1----:R-:W-:-:S05]  /*0e20*/  IMAD.WIDE R2, R3, 0x4, R4 ;  /* 0x0000000403027825 */ /* 0x002fca00078e0204 */
[----:B------:R-:W-:Y:S01]  /*0e30*/  STG.E desc[UR10][R2.64], R15 ;  /* 0x0000000f02007986 */ /* 0x000fe2000c10190a */
[----:B------:R-:W-:Y:S05]  /*0e40*/  EXIT ;  /* 0x000000000000794d */ /* 0x000fea0003800000 */
        .weak           $__internal_2_$__cuda_sm3x_div_rn_noftz_f32_slowpath
        .type           $__internal_2_$__cuda_sm3x_div_rn_noftz_f32_slowpath,@function
        .size           $__internal_2_$__cuda_sm3x_div_rn_noftz_f32_slowpath,(.L_x_116 - $__internal_2_$__cuda_sm3x_div_rn_noftz_f32_slowpath)
$__internal_2_$__cuda_sm3x_div_rn_noftz_f32_slowpath:
[----:B------:R-:W-:Y:S01]  /*0e50*/  SHF.R.U32.HI R3, RZ, 0x17, R8 ;  /* 0x00000017ff037819 */ /* 0x000fe20000011608 */
[----:B------:R-:W-:Y:S01]  /*0e60*/  BSSY.RECONVERGENT B1, `(.L_x_70) ;  /* 0x0000064000017945 */ /* 0x000fe20003800200 */
[----:B------:R-:W-:Y:S02]  /*0e70*/  SHF.R.U32.HI R0, RZ, 0x17, R25 ;  /* 0x00000017ff007819 */ /* 0x000fe40000011619 */
[----:B------:R-:W-:Y:S02]  /*0e80*/  LOP3.LUT R11, R3, 0xff, RZ, 0xc0, !PT ;  /* 0x000000ff030b7812 */ /* 0x000fe400078ec0ff */
[----:B------:R-:W-:Y:S02]  /*0e90*/  LOP3.LUT R10, R0, 0xff, RZ, 0xc0, !PT ;  /* 0x000000ff000a7812 */ /* 0x000fe400078ec0ff */
[----:B------:R-:W-:Y:S02]  /*0ea0*/  IADD3 R7, PT, PT, R11, -0x1, RZ ;  /* 0xffffffff0b077810 */ /* 0x000fe40007ffe0ff */
[----:B------:R-:W-:-:S02]  /*0eb0*/  IADD3 R5, PT, PT, R10, -0x1, RZ ;  /* 0xffffffff0a057810 */ /* 0x000fc40007ffe0ff */
[----:B------:R-:W-:Y:S02]  /*0ec0*/  ISETP.GT.U32.AND P0, PT, R7, 0xfd, PT ;  /* 0x000000fd0700780c */ /* 0x000fe40003f04070 */
[----:B------:R-:W-:Y:S02]  /*0ed0*/  MOV R6, R8 ;  /* 0x0000000800067202 */ /* 0x000fe40000000f00 */
[----:B------:R-:W-:-:S13]  /*0ee0*/  ISETP.GT.U32.OR P0, PT, R5, 0xfd, P0 ;  /* 0x000000fd0500780c */ /* 0x000fda0000704470 */
[----:B------:R-:W-:Y:S01]  /*0ef0*/  @!P0 MOV R3, RZ ;  /* 0x000000ff00038202 */ /* 0x000fe20000000f00 */
[----:B------:R-:W-:Y:S06]  /*0f00*/  @!P0 BRA `(.L_x_71) ;  /* 0x0000000000608947 */ /* 0x000fec0003800000 */
[----:B------:R-:W-:Y:S02]  /*0f10*/  FSETP.GTU.FTZ.AND P0, PT, |R25|, +INF , PT ;  /* 0x7f8000001900780b */ /* 0x000fe40003f1c200 */
[----:B------:R-:W-:Y:S02]  /*0f20*/  FSETP.GTU.FTZ.AND P1, PT, |R8|, +INF , PT ;  /* 0x7f8000000800780b */ /* 0x000fe40003f3c200 */
[----:B------:R-:W-:Y:S02]  /*0f30*/  MOV R0, R8 ;  /* 0x0000000800007202 */ /* 0x000fe40000000f00 */
        /* <DEDUP_REMOVED lines=21> */
.L_x_71:
[----:B------:R-:W-:Y:S01]  /*1090*/  LEA R5, R11, 0xc0800000, 0x17 ;  /* 0xc08000000b057811 */ /* 0x000fe200078eb8ff */
[----:B------:R-:W-:Y:S03]  /*10a0*/  BSSY.RECONVERGENT B2, `(.L_x_76) ;  /* 0x0000036000027945 */ /* 0x000fe60003800200 */
[----:B------:R-:W-:Y:S02]  /*10b0*/  IADD3 R5, PT, PT, -R5, R6, RZ ;  /* 0x0000000605057210 */ /* 0x000fe40007ffe1ff */
[----:B------:R-:W-:Y:S02]  /*10c0*/  IADD3 R6, PT, PT, R10, -0x7f, RZ ;  /* 0xffffff810a067810 */ /* 0x000fe40007ffe0ff */
[----:B------:R-:W0:Y:S01]  /*10d0*/  MUFU.RCP R7, R5 ;  /* 0x0000000500077308 */ /* 0x000e220000001000 */
[----:B------:R-:W-:Y:S02]  /*10e0*/  FADD.FTZ R9, -R5, -RZ ;  /* 0x800000ff05097221 */ /* 0x000fe40000010100 */
[C---:B------:R-:W-:Y:S01]  /*10f0*/  IMAD R0, R6.reuse, -0x800000, R25 ;  /* 0xff80000006007824 */ /* 0x040fe200078e0219 */
[----:B------:R-:W-:-:S04]  /*1100*/  IADD3 R6, PT, PT, R6, 0x7f, -R11 ;  /* 0x0000007f06067810 */ /* 0x000fc80007ffe80b */
        /* <DEDUP_REMOVED lines=27> */
[----:B------:R-:W-:Y:S02]  /*12c0*/  IADD3 R8, PT, PT, R9, 0x20, RZ ;  /* 0x0000002009087810 */ /* 0x000fe40007ffe0ff */
[----:B------:R-:W-:-:S02]  /*12d0*/  LOP3.LUT R5, R5, 0x800000, RZ, 0xfc, !PT ;  /* 0x0080000005057812 */ /* 0x000fc400078efcff */
[----:B------:R-:W-:Y:S02]  /*12e0*/  IADD3 R7, PT, PT, -R9, RZ, RZ ;  /* 0x000000ff09077210 */ /* 0x000fe40007ffe1ff */
[----:B------:R-:W-:Y:S02]  /*12f0*/  SHF.L.U32 R8, R5, R8, RZ ;  /* 0x0000000805087219 */ /* 0x000fe400000006ff */
[----:B------:R-:W-:Y:S02]  /*1300*/  FSETP.NEU.FTZ.AND P0, PT, R3, R6, PT ;  /* 0x000000060300720b */ /* 0x000fe40003f1d000 */
[----:B------:R-:W-:Y:S02]  /*1310*/  SEL R6, R7, RZ, P2 ;  /* 0x000000ff07067207 */ /* 0x000fe40001000000 */
[----:B------:R-:W-:Y:S02]  /*1320*/  ISETP.NE.AND P1, PT, R8, RZ, P1 ;  /* 0x000000ff0800720c */ /* 0x000fe40000f25270 */
[----:B------:R-:W-:-:S02]  /*1330*/  SHF.R.U32.HI R6, RZ, R6, R5 ;  /* 0x00000006ff067219 */ /* 0x000fc40000011605 */
[----:B------:R-:W-:Y:S02]  /*1340*/  PLOP3.LUT P0, PT, P0, P1, PT, 0xf8, 0x8f ;  /* 0x00000000008f781c */ /* 0x000fe40000703f70 */
[----:B------:R-:W-:Y:S02]  /*1350*/  SHF.R.U32.HI R8, RZ, 0x1, R6 ;  /* 0x00000001ff087819 */ /* 0x000fe40000011606 */
[----:B------:R-:W-:-:S04]  /*1360*/  SEL R3, RZ, 0x1, !P0 ;  /* 0x00000001ff037807 */ /* 0x000fc80004000000 */
[----:B------:R-:W-:-:S04]  /*1370*/  LOP3.LUT R3, R3, 0x1, R8, 0xf8, !PT ;  /* 0x0000000103037812 */ /* 0x000fc800078ef808 */
[----:B------:R-:W-:-:S04]  /*1380*/  LOP3.LUT R3, R3, R6, RZ, 0xc0, !PT ;  /* 0x0000000603037212 */ /* 0x000fc800078ec0ff */
[----:B------:R-:W-:-:S04]  /*1390*/  IADD3 R3, PT, PT, R8, R3, RZ ;  /* 0x0000000308037210 */ /* 0x000fc80007ffe0ff */
[----:B------:R-:W-:Y:S01]  /*13a0*/  LOP3.LUT R0, R3, R0, RZ, 0xfc, !PT ;  /* 0x0000000003007212 */ /* 0x000fe200078efcff */
[----:B------:R-:W-:Y:S06]  /*13b0*/  BRA `(.L_x_79) ;  /* 0x0000000000107947 */ /* 0x000fec0003800000 */
.L_x_78:
[----:B------:R-:W-:-:S04]  /*13c0*/  LOP3.LUT R0, R0, 0x80000000, RZ, 0xc0, !PT ;  /* 0x8000000000007812 */ /* 0x000fc800078ec0ff */
[----:B------:R-:W-:Y:S01]  /*13d0*/  LOP3.LUT R0, R0, 0x7f800000, RZ, 0xfc, !PT ;  /* 0x7f80000000007812 */ /* 0x000fe200078efcff */
[----:B------:R-:W-:Y:S06]  /*13e0*/  BRA `(.L_x_79) ;  /* 0x0000000000047947 */ /* 0x000fec0003800000 */
.L_x_77:
[----:B------:R-:W-:-:S07]  /*13f0*/  LEA R0, R6, R0, 0x17 ;  /* 0x0000000006007211 */ /* 0x000fce00078eb8ff */
.L_x_79:
[----:B------:R-:W-:Y:S05]  /*1400*/  BSYNC.RECONVERGENT B2 ;  /* 0x0000000000027941 */ /* 0x000fea0003800200 */
.L_x_76:
[----:B------:R-:W-:Y:S05]  /*1410*/  BRA `(.L_x_80) ;  /* 0x0000000000207947 */ /* 0x000fea0003800000 */
.L_x_75:
[----:B------:R-:W-:-:S04]  /*1420*/  LOP3.LUT R0, R6, 0x80000000, R25, 0x48, !PT ;  /* 0x8000000006007812 */ /* 0x000fc800078e4819 */
[----:B------:R-:W-:Y:S01]  /*1430*/  LOP3.LUT R0, R0, 0x7f800000, RZ, 0xfc, !PT ;  /* 0x7f80000000007812 */ /* 0x000fe200078efcff */
[----:B------:R-:W-:Y:S06]  /*1440*/  BRA `(.L_x_80) ;  /* 0x0000000000147947 */ /* 0x000fec0003800000 */
.L_x_74:
[----:B------:R-:W-:Y:S01]  /*1450*/  LOP3.LUT R0, R6, 0x80000000, R25, 0x48, !PT ;  /* 0x8000000006007812 */ /* 0x000fe200078e4819 */
[----:B------:R-:W-:Y:S06]  /*1460*/  BRA `(.L_x_80) ;  /* 0x00000000000c7947 */ /* 0x000fec0003800000 */
.L_x_73:
[----:B------:R-:W0:Y:S01]  /*1470*/  MUFU.RSQ R0, -QNAN ;  /* 0xffc0000000007908 */ /* 0x000e220000001400 */
[----:B------:R-:W-:Y:S05]  /*1480*/  BRA `(.L_x_80) ;  /* 0x0000000000047947 */ /* 0x000fea0003800000 */
.L_x_72:
[----:B------:R-:W-:-:S07]  /*1490*/  FADD.FTZ R0, R25, R0 ;  /* 0x0000000019007221 */ /* 0x000fce0000010000 */
.L_x_80:
[----:B------:R-:W-:Y:S05]  /*14a0*/  BSYNC.RECONVERGENT B1 ;  /* 0x0000000000017941 */ /* 0x000fea0003800200 */
.L_x_70:
[----:B------:R-:W-:-:S04]  /*14b0*/  HFMA2 R5, -RZ, RZ, 0, 0 ;  /* 0x00000000ff057431 */ /* 0x000fc800000001ff */
[----:B0-----:R-:W-:Y:S05]  /*14c0*/  RET.REL.NODEC R4 `(_Z23swiglu_tiled_kernel_f32PfPKfS1_S1_iii) ;  /* 0xffffffe804cc7950 */ /* 0x001fea0003c3ffff */
.L_x_81:
        /* <DEDUP_REMOVED lines=11> */
.L_x_116:


//--------------------- .text._Z20down_proj_kernel_f32PfPKfS1_iii --------------------------
	.section	.text._Z20down_proj_kernel_f32PfPKfS1_iii,"ax",@progbits
	.align	128
        .global         _Z20down_proj_kernel_f32PfPKfS1_iii
        .type           _Z20down_proj_kernel_f32PfPKfS1_iii,@function
        .size           _Z20down_proj_kernel_f32PfPKfS1_iii,(.L_x_121 - _Z20down_proj_kernel_f32PfPKfS1_iii)
        .other          _Z20down_proj_kernel_f32PfPKfS1_iii,@"STO_CUDA_ENTRY STV_DEFAULT"
_Z20down_proj_kernel_f32PfPKfS1_iii:
.text._Z20down_proj_kernel_f32PfPKfS1_iii:
[----:B------:R-:W-:Y:S01]  /*0000*/  LDC R1, c[0x0][0x37c] ;  /* 0x0000df00ff017b82 */ /* 0x000fe20000000800 */
[----:B------:R-:W0:Y:S07]  /*0010*/  S2R R0, SR_TID.X ;  /* 0x0000000000007919 */ /* 0x000e2e0000002100 */
[----:B------:R-:W1:Y:S01]  /*0020*/  S2UR UR4, SR_CTAID.Y ;  /* 0x00000000000479c3 */ /* 0x000e620000002600 */
[----:B------:R-:W1:Y:S01]  /*0030*/  LDCU UR5, c[0x0][0x360] ;  /* 0x00006c00ff0577ac */ /* 0x000e620008000800 */
[----:B------:R-:W2:Y:S06]  /*0040*/  LDCU UR7, c[0x0][0x3a0] ;  /* 0x00007400ff0777ac */ /* 0x000eac0008000800 */
[----:B------:R-:W3:Y:S08]  /*0050*/  S2UR UR6, SR_CTAID.X ;  /* 0x00000000000679c3 */ /* 0x000ef00000002500 */
[----:B------:R-:W3:Y:S01]  /*0060*/  LDC R3, c[0x0][0x398] ;  /* 0x0000e600ff037b82 */ /* 0x000ee20000000800 */
[----:B--2---:R-:W-:Y:S01]  /*0070*/  MOV R2, UR7 ;  /* 0x0000000700027c02 */ /* 0x004fe20008000f00 */
[----:B-1----:R-:W-:-:S06]  /*0080*/  UIMAD UR4, UR4, UR5, URZ ;  /* 0x00000005040472a4 */ /* 0x002fcc000f8e02ff */
[----:B0-----:R-:W-:-:S04]  /*0090*/  IADD3 R6, PT, PT, R0, UR4, RZ ;  /* 0x0000000400067c10 */ /* 0x001fc8000fffe0ff */
[----:B------:R-:W-:-:S04]  /*00a0*/  ISETP.GE.AND P0, PT, R6, R2, PT ;  /* 0x000000020600720c */ /* 0x000fc80003f06270 */
[----:B---3--:R-:W-:-:S13]  /*00b0*/  ISETP.LE.OR P0, PT, R3, UR6, P0 ;  /* 0x0000000603007c0c */ /* 0x008fda0008703670 */
[----:B------:R-:W-:Y:S05]  /*00c0*/  @P0 EXIT ;  /* 0x000000000000094d */ /* 0x000fea0003800000 */
[----:B------:R-:W0:Y:S01]  /*00d0*/  LDC R8, c[0x0][0x39c] ;  /* 0x0000e700ff087b82 */ /* 0x000e220000000800 */
[----:B------:R-:W1:Y:S01]  /*00e0*/  LDCU.64 UR8, c[0x0][0x358] ;  /* 0x00006b00ff0877ac */ /* 0x000e620008000a00 */
[----:B------:R-:W-:Y:S01]  /*00f0*/  HFMA2 R5, -RZ, RZ, 0, 0 ;  /* 0x00000000ff057431 */ /* 0x000fe200000001ff */
[C---:B0-----:R-:W-:Y:S01]  /*0100*/  ISETP.GE.AND P0, PT, R8.reuse, 0x4, PT ;  /* 0x000000040800780c */ /* 0x041fe20003f06270 */
[----:B------:R-:W-:Y:S01]  /*0110*/  IMAD R4, R8, UR6, RZ ;  /* 0x0000000608047c24 */ /* 0x000fe2000f8e02ff */
[----:B------:R-:W-:-:S04]  /*0120*/  SHF.R.S32.HI R3, RZ, 0x1f, R8 ;  /* 0x0000001fff037819 */ /* 0x000fc80000011408 */
[----:B------:R-:W-:-:S04]  /*0130*/  LEA.HI R7, R3, R8, RZ, 0x2 ;  /* 0x0000000803077211 */ /* 0x000fc800078f10ff */
[----:B------:R-:W-:-:S03]  /*0140*/  SHF.R.S32.HI R3, RZ, 0x2, R7 ;  /* 0x00000002ff037819 */ /* 0x000fc60000011407 */
[----:B-1----:R-:W-:Y:S05]  /*0150*/  @!P0 BRA `(.L_x_82) ;  /* 0x00000008002c8947 */ /* 0x002fea0003800000 */
[----:B------:R-:W-:Y:S02]  /*0160*/  ISETP.GE.U32.AND P0, PT, R8, 0x10, PT ;  /* 0x000000100800780c */ /* 0x000fe40003f06070 */
[----:B------:R-:W-:Y:S02]  /*0170*/  LOP3.LUT R7, R7, 0xfffffffc, RZ, 0xc0, !PT ;  /* 0xfffffffc07077812 */ /* 0x000fe400078ec0ff */
[----:B------:R-:W-:Y:S02]  /*0180*/  MOV R5, RZ ;  /* 0x000000ff00057202 */ /* 0x000fe40000000f00 */
[----:B------:R-:W-:Y:S02]  /*0190*/  VIMNMX R19, PT, PT, R7, 0x4, !PT ;  /* 0x0000000407137848 */ /* 0x000fe40007fe0100 */
[----:B------:R-:W-:Y:S02]  /*01a0*/  MOV R7, RZ ;  /* 0x000000ff00077202 */ /* 0x000fe40000000f00 */
[----:B------:R-:W-:-:S03]  /*01b0*/  IADD3 R19, PT, PT, R19, -0x1, RZ ;  /* 0xffffffff13137810 */ /* 0x000fc60007ffe0ff */
[----:B------:R-:W-:Y:S05]  /*01c0*/  @!P0 BRA `(.L_x_83) ;  /* 0x0000000400208947 */ /* 0x000fea0003800000 */
[----:B------:R-:W0:Y:S01]  /*01d0*/  LDC.64 R16, c[0x0][0x388] ;  /* 0x0000e200ff107b82 */ /* 0x000e220000000a00 */
[----:B------:R-:W-:Y:S01]  /*01e0*/  LEA.HI R2, R19, 0x1, RZ, 0x1e ;  /* 0x0000000113027811 */ /* 0x000fe200078ff0ff */
[----:B------:R-:W-:Y:S01]  /*01f0*/  HFMA2 R7, -RZ, RZ, 0, 0 ;  /* 0x00000000ff077431 */ /* 0x000fe200000001ff */
[----:B------:R-:W-:Y:S02]  /*0200*/  MOV R5, RZ ;  /* 0x000000ff00057202 */ /* 0x000fe40000000f00 */
[----:B------:R-:W-:Y:S02]  /*0210*/  LOP3.LUT R2, R2, 0x7ffffffc, RZ, 0xc0, !PT ;  /* 0x7ffffffc02027812 */ /* 0x000fe400078ec0ff */
[----:B------:R-:W-:Y:S02]  /*0220*/  MOV R18, R6 ;  /* 0x0000000600127202 */ /* 0x000fe40000000f00 */
[----:B------:R-:W-:Y:S01]  /*0230*/  IADD3 R20, PT, PT, -R2, RZ, RZ ;  /* 0x000000ff02147210 */ /* 0x000fe20007ffe1ff */
[----:B0-----:R-:W-:-:S07]  /*0240*/  IMAD.WIDE R16, R4, 0x4, R16 ;  /* 0x0000000404107825 */ /* 0x001fce00078e0210 */
.L_x_84:
[----:B------:R-:W0:Y:S01]  /*0250*/  LDC.64 R10, c[0x0][0x390] ;  /* 0x0000e400ff0a7b82 */ /* 0x000e220000000a00 */
[----:B------:R-:W-:-:S05]  /*0260*/  IMAD.WIDE.U32 R22, R7, 0x4, R16 ;  /* 0x0000000407167825 */ /* 0x000fca00078e0010 */
[----:B------:R-:W2:Y:S02]  /*0270*/  LDG.E.128.CONSTANT R12, desc[UR8][R22.64] ;  /* 0x00000008160c7981 */ /* 0x000ea4000c1e9d00 */
[----:B------:R-:W1:Y:S01]  /*0280*/  LDC R2, c[0x0][0x3a0] ;  /* 0x0000e800ff027b82 */ /* 0x000e620000000800 */
[----:B0-----:R-:W-:-:S05]  /*0290*/  IMAD.WIDE R10, R18, 0x4, R10 ;  /* 0x00000004120a7825 */ /* 0x001fca00078e020a */
[----:B------:R-:W3:Y:S01]  /*02a0*/  LDG.E.CONSTANT R21, desc[UR8][R10.64] ;  /* 0x000000080a157981 */ /* 0x000ee2000c1e9900 */
[----:B-1----:R-:W-:-:S05]  /*02b0*/  IMAD.WIDE R8, R2, 0x4, R10 ;  /* 0x0000000402087825 */ /* 0x002fca00078e020a */
[----:B------:R0:W2:Y:S01]  /*02c0*/  LDG.E.CONSTANT R26, desc[UR8][R8.64] ;  /* 0x00000008081a7981 */ /* 0x0000a2000c1e9900 */
[----:B------:R-:W-:-:S05]  /*02d0*/  IMAD.WIDE R28, R2, 0x4, R8 ;  /* 0x00000004021c7825 */ /* 0x000fca00078e0208 */
[----:B------:R-:W4:Y:S01]  /*02e0*/  LDG.E.CONSTANT R11, desc[UR8][R28.64] ;  /* 0x000000081c0b7981 */ /* 0x000f22000c1e9900 */
[----:B0-----:R-:W-:-:S04]  /*02f0*/  IMAD.WIDE R8, R2, 0x4, R28 ;  /* 0x0000000402087825 */ /* 0x001fc800078e021c */
[----:B------:R-:W-:-:S04]  /*0300*/  IMAD.WIDE R24, R2, 0x4, R8 ;  /* 0x0000000402187825 */ /* 0x000fc800078e0208 */
[----:B--2---:R-:W-:Y:S01]  /*0310*/  FMUL R13, R13, R26 ;  /* 0x0000001a0d0d7220 */ /* 0x004fe20000400000 */
[----:B------:R-:W-:Y:S02]  /*0320*/  IMAD.WIDE R26, R2, 0x4, R24 ;  /* 0x00000004021a7825 */ /* 0x000fe400078e0218 */
[----:B------:R-:W2:Y:S02]  /*0330*/  LDG.E.CONSTANT R24, desc[UR8][R24.64] ;  /* 0x0000000818187981 */ /* 0x000ea4000c1e9900 */
[----:B---3--:R-:W-:Y:S02]  /*0340*/  FFMA R13, R12, R21, R13 ;  /* 0x000000150c0d7223 */ /* 0x008fe4000000000d */
[----:B------:R-:W3:Y:S02]  /*0350*/  LDG.E.CONSTANT R21, desc[UR8][R8.64] ;  /* 0x0000000808157981 */ /* 0x000ee4000c1e9900 */
[----:B----4-:R-:W-:Y:S02]  /*0360*/  FFMA R13, R14, R11, R13 ;  /* 0x0000000b0e0d7223 */ /* 0x010fe4000000000d */
[----:B------:R0:W4:Y:S04]  /*0370*/  LDG.E.CONSTANT R12, desc[UR8][R26.64] ;  /* 0x000000081a0c7981 */ /* 0x000128000c1e9900 */
[----:B------:R-:W4:Y:S01]  /*0380*/  LDG.E.128.CONSTANT R8, desc[UR8][R22.64+0x10] ;  /* 0x0000100816087981 */ /* 0x000f22000c1e9d00 */
[----:B0-----:R-:W-:-:S05]  /*0390*/  IMAD.WIDE R26, R2, 0x4, R26 ;  /* 0x00000004021a7825 */ /* 0x001fca00078e021a */
[----:B------:R0:W5:Y:S02]  /*03a0*/  LDG.E.CONSTANT R14, desc[UR8][R26.64] ;  /* 0x000000081a0e7981 */ /* 0x000164000c1e9900 */
[----:B0-----:R-:W-:-:S04]  /*03b0*/  IMAD.WIDE R26, R2, 0x4, R26 ;  /* 0x00000004021a7825 */ /* 0x001fc800078e021a */
[----:B---3--:R-:W-:Y:S01]  /*03c0*/  FFMA R21, R15, R21, R13 ;  /* 0x000000150f157223 */ /* 0x008fe2000000000d */
[----:B----4-:R-:W-:Y:S01]  /*03d0*/  FMUL R15, R9, R12 ;  /* 0x0000000c090f7220 */ /* 0x010fe20000400000 */
[----:B------:R-:W-:Y:S02]  /*03e0*/  IMAD.WIDE R12, R2, 0x4, R26 ;  /* 0x00000004020c7825 */ /* 0x000fe400078e021a */
[----:B------:R5:W3:Y:S02]  /*03f0*/  LDG.E.CONSTANT R26, desc[UR8][R26.64] ;  /* 0x000000081a1a7981 */ /* 0x000ae4000c1e9900 */
[----:B--2---:R-:W-:Y:S01]  /*0400*/  FFMA R15, R8, R24, R15 ;  /* 0x00000018080f7223 */ /* 0x004fe2000000000f */
[----:B------:R-:W-:Y:S01]  /*0410*/  IMAD.WIDE R24, R2, 0x4, R12 ;  /* 0x0000000402187825 */ /* 0x000fe200078e020c */
[----:B------:R-:W2:Y:S04]  /*0420*/  LDG.E.CONSTANT R8, desc[UR8][R12.64] ;  /* 0x000000080c087981 */ /* 0x000ea8000c1e9900 */
[----:B------:R0:W4:Y:S01]  /*0430*/  LDG.E.CONSTANT R28, desc[UR8][R24.64] ;  /* 0x00000008181c7981 */ /* 0x000122000c1e9900 */
[----:B-----5:R-:W-:-:S03]  /*0440*/  FFMA R27, R10, R14, R15 ;  /* 0x0000000e0a1b7223 */ /* 0x020fc6000000000f */
[----:B------:R-:W4:Y:S01]  /*0450*/  LDG.E.128.CONSTANT R12, desc[UR8][R22.64+0x20] ;  /* 0x00002008160c7981 */ /* 0x000f22000c1e9d00 */
[----:B0-----:R-:W-:-:S05]  /*0460*/  IMAD.WIDE R24, R2, 0x4, R24 ;  /* 0x0000000402187825 */ /* 0x001fca00078e0218 */
[----:B------:R0:W5:Y:S02]  /*0470*/  LDG.E.CONSTANT R10, desc[UR8][R24.64] ;  /* 0x00000008180a7981 */ /* 0x000164000c1e9900 */
[----:B0-----:R-:W-:-:S04]  /*0480*/  IMAD.WIDE R24, R2, 0x4, R24 ;  /* 0x0000000402187825 */ /* 0x001fc800078e0218 */
[----:B---3--:R-:W-:Y:S01]  /*0490*/  FFMA R26, R11, R26, R27 ;  /* 0x0000001a0b1a7223 */ /* 0x008fe2000000001b */
[----:B----4-:R-:W-:-:S04]  /*04a0*/  FMUL R9, R13, R28 ;  /* 0x0000001c0d097220 */ /* 0x010fc80000400000 */
[----:B--2---:R-:W-:Y:S01]  /*04b0*/  FFMA R29, R12, R8, R9 ;  /* 0x000000080c1d7223 */ /* 0x004fe20000000009 */
[C---:B------:R-:W-:Y:S02]  /*04c0*/  IMAD.WIDE R8, R2.reuse, 0x4, R24 ;  /* 0x0000000402087825 */ /* 0x040fe400078e0218 */
[----:B------:R-:W2:Y:S02]  /*04d0*/  LDG.E.CONSTANT R24, desc[UR8][R24.64] ;  /* 0x0000000818187981 */ /* 0x000ea4000c1e9900 */
[----:B------:R-:W-:-:S04]  /*04e0*/  IMAD.WIDE R12, R2, 0x4, R8 ;  /* 0x00000004020c7825 */ /* 0x000fc800078e0208 */
[----:B-----5:R-:W-:Y:S01]  /*04f0*/  FFMA R14, R14, R10, R29 ;  /* 0x0000000a0e0e7223 */ /* 0x020fe2000000001d */
[----:B------:R-:W3:Y:S04]  /*0500*/  LDG.E.CONSTANT R27, desc[UR8][R8.64] ;  /* 0x00000008081b7981 */ /* 0x000ee8000c1e9900 */
[----:B------:R0:W4:Y:S04]  /*0510*/  LDG.E.CONSTANT R28, desc[UR8][R12.64] ;  /* 0x000000080c1c7981 */ /* 0x000128000c1e9900 */
[----:B------:R-:W4:Y:S01]  /*0520*/  LDG.E.128.CONSTANT R8, desc[UR8][R22.64+0x30] ;  /* 0x0000300816087981 */ /* 0x000f22000c1e9d00 */
[----:B0-----:R-:W-:-:S05]  /*0530*/  IMAD.WIDE R12, R2, 0x4, R12 ;  /* 0x00000004020c7825 */ /* 0x001fca00078e020c */
[----:B------:R0:W5:Y:S02]  /*0540*/  LDG.E.CONSTANT R29, desc[UR8][R12.64] ;  /* 0x000000080c1d7981 */ /* 0x000164000c1e9900 */
[----:B0-----:R-:W-:-:S05]  /*0550*/  IMAD.WIDE R12, R2, 0x4, R12 ;  /* 0x00000004020c7825 */ /* 0x001fca00078e020c */
[----:B------:R-:W5:Y:S01]  /*0560*/  LDG.E.CONSTANT R22, desc[UR8][R12.64] ;  /* 0x000000080c167981 */ /* 0x000f62000c1e9900 */
[----:B------:R-:W-:Y:S01]  /*0570*/  IADD3 R20, PT, PT, R20, 0x4, RZ ;  /* 0x0000000414147810 */ /* 0x000fe20007ffe0ff */
[----:B------:R-:W-:-:S03]  /*0580*/  FADD R21, R21, R5 ;  /* 0x0000000515157221 */ /* 0x000fc60000000000 */
[----:B------:R-:W-:Y:S01]  /*0590*/  ISETP.NE.AND P0, PT, R20, RZ, PT ;  /* 0x000000ff1400720c */ /* 0x000fe20003f05270 */
[----:B------:R-:W-:Y:S01]  /*05a0*/  FADD R21, R21, R26 ;  /* 0x0000001a15157221 */ /* 0x000fe20000000000 */
[----:B------:R-:W-:Y:S02]  /*05b0*/  IADD3 R7, PT, PT, R7, 0x10, RZ ;  /* 0x0000001007077810 */ /* 0x000fe40007ffe0ff */
[----:B------:R-:W-:Y:S01]  /*05c0*/  LEA R18, R2, R18, 0x4 ;  /* 0x0000001202127211 */ /* 0x000fe200078e20ff */
[----:B--2---:R-:W-:-:S04]  /*05d0*/  FFMA R14, R15, R24, R14 ;  /* 0x000000180f0e7223 */ /* 0x004fc8000000000e */
[----:B------:R-:W-:Y:S01]  /*05e0*/  FADD R14, R21, R14 ;  /* 0x0000000e150e7221 */ /* 0x000fe20000000000 */
[----:B----4-:R-:W-:-:S04]  /*05f0*/  FMUL R28, R9, R28 ;  /* 0x0000001c091c7220 */ /* 0x010fc80000400000 */
[----:B---3--:R-:W-:-:S04]  /*0600*/  FFMA R27, R8, R27, R28 ;  /* 0x0000001b081b7223 */ /* 0x008fc8000000001c */
[----:B-----5:R-:W-:-:S04]  /*0610*/  FFMA R10, R10, R29, R27 ;  /* 0x0000001d0a0a7223 */ /* 0x020fc8000000001b */
[----:B------:R-:W-:-:S04]  /*0620*/  FFMA R11, R11, R22, R10 ;  /* 0x000000160b0b7223 */ /* 0x000fc8000000000a */
[----:B------:R-:W-:Y:S01]  /*0630*/  FADD R5, R14, R11 ;  /* 0x0000000b0e057221 */ /* 0x000fe20000000000 */
[----:B------:R-:W-:Y:S06]  /*0640*/  @P0 BRA `(.L_x_84) ;  /* 0xfffffffc00000947 */ /* 0x000fec000383ffff */
.L_x_83:
[----:B------:R-:W-:-:S04]  /*0650*/  LEA.HI R8, R19, 0x1, RZ, 0x1e ;  /* 0x0000000113087811 */ /* 0x000fc800078ff0ff */
[----:B------:R-:W-:-:S13]  /*0660*/  LOP3.LUT P0, R8, R8, 0x3, RZ, 0xc0, !PT ;  /* 0x0000000308087812 */ /* 0x000fda000780c0ff */
[----:B------:R-:W-:Y:S05]  /*0670*/  @!P0 BRA `(.L_x_82) ;  /* 0x0000000000e48947 */ /* 0x000fea0003800000 */
[----:B------:R-:W-:Y:S02]  /*0680*/  ISETP.NE.AND P1, PT, R8, 0x1, PT ;  /* 0x000000010800780c */ /* 0x000fe40003f25270 */
[----:B------:R-:W-:-:S11]  /*0690*/  LOP3.LUT P0, RZ, R19, 0x4, RZ, 0xc0, !PT ;  /* 0x0000000413ff7812 */ /* 0x000fd6000780c0ff */
[----:B------:R-:W-:Y:S05]  /*06a0*/  @!P1 BRA `(.L_x_85) ;  /* 0x0000000000889947 */ /* 0x000fea0003800000 */
[----:B------:R-:W0:Y:S01]  /*06b0*/  LDC.64 R12, c[0x0][0x390] ;  /* 0x0000e400ff0c7b82 */ /* 0x000e220000000a00 */
[----:B------:R-:W-:-:S07]  /*06c0*/  IMAD R11, R7, R2, R6 ;  /* 0x00000002070b7224 */ /* 0x000fce00078e0206 */
[----:B------:R-:W1:Y:S01]  /*06d0*/  LDC.64 R8, c[0x0][0x388] ;  /* 0x0000e200ff087b82 */ /* 0x000e620000000a00 */
[----:B0-----:R-:W-:-:S04]  /*06e0*/  IMAD.WIDE R12, R11, 0x4, R12 ;  /* 0x000000040b0c7825 */ /* 0x001fc800078e020c */
[----:B------:R-:W-:-:S04]  /*06f0*/  IMAD.WIDE R24, R2, 0x4, R12 ;  /* 0x0000000402187825 */ /* 0x000fc800078e020c */
[----:B-1----:R-:W-:-:S04]  /*0700*/  IMAD.WIDE R8, R4, 0x4, R8 ;  /* 0x0000000404087825 */ /* 0x002fc800078e0208 */
[C---:B------:R-:W-:Y:S02]  /*0710*/  IMAD.WIDE R14, R2.reuse, 0x4, R24 ;  /* 0x00000004020e7825 */ /* 0x040fe400078e0218 */
[----:B------:R-:W2:Y:S02]  /*0720*/  LDG.E.CONSTANT R24, desc[UR8][R24.64] ;  /* 0x0000000818187981 */ /* 0x000ea4000c1e9900 */
[----:B------:R-:W-:Y:S02]  /*0730*/  IMAD.WIDE.U32 R22, R7, 0x4, R8 ;  /* 0x0000000407167825 */ /* 0x000fe400078e0008 */
[----:B------:R-:W3:Y:S02]  /*0740*/  LDG.E.CONSTANT R26, desc[UR8][R14.64] ;  /* 0x000000080e1a7981 */ /* 0x000ee4000c1e9900 */
[C---:B------:R-:W-:Y:S02]  /*0750*/  IMAD.WIDE R16, R2.reuse, 0x4, R14 ;  /* 0x0000000402107825 */ /* 0x040fe400078e020e */
[----:B------:R-:W2:Y:S02]  /*0760*/  LDG.E.128.CONSTANT R8, desc[UR8][R22.64] ;  /* 0x0000000816087981 */ /* 0x000ea4000c1e9d00 */
[----:B------:R-:W-:-:S02]  /*0770*/  IMAD.WIDE R18, R2, 0x4, R16 ;  /* 0x0000000402127825 */ /* 0x000fc400078e0210 */
[----:B------:R-:W4:Y:S04]  /*0780*/  LDG.E.CONSTANT R25, desc[UR8][R12.64] ;  /* 0x000000080c197981 */ /* 0x000f28000c1e9900 */
[----:B------:R-:W5:Y:S01]  /*0790*/  LDG.E.CONSTANT R16, desc[UR8][R16.64] ;  /* 0x0000000810107981 */ /* 0x000f62000c1e9900 */
[----:B------:R-:W-:-:S03]  /*07a0*/  IMAD.WIDE R20, R2, 0x4, R18 ;  /* 0x0000000402147825 */ /* 0x000fc600078e0212 */
[----:B------:R-:W5:Y:S04]  /*07b0*/  LDG.E.CONSTANT R19, desc[UR8][R18.64] ;  /* 0x0000000812137981 */ /* 0x000f68000c1e9900 */
[----:B------:R-:W5:Y:S04]  /*07c0*/  LDG.E.128.CONSTANT R12, desc[UR8][R22.64+0x10] ;  /* 0x00001008160c7981 */ /* 0x000f68000c1e9d00 */
[----:B------:R0:W5:Y:S02]  /*07d0*/  LDG.E.CONSTANT R28, desc[UR8][R20.64] ;  /* 0x00000008141c7981 */ /* 0x000164000c1e9900 */
[----:B0-----:R-:W-:-:S05]  /*07e0*/  IMAD.WIDE R20, R2, 0x4, R20 ;  /* 0x0000000402147825 */ /* 0x001fca00078e0214 */
[----:B------:R0:W5:Y:S02]  /*07f0*/  LDG.E.CONSTANT R27, desc[UR8][R20.64] ;  /* 0x00000008141b7981 */ /* 0x000164000c1e9900 */
[----:B0-----:R-:W-:-:S05]  /*0800*/  IMAD.WIDE R20, R2, 0x4, R20 ;  /* 0x0000000402147825 */ /* 0x001fca00078e0214 */
[----:B------:R-:W5:Y:S01]  /*0810*/  LDG.E.CONSTANT R29, desc[UR8][R20.64] ;  /* 0x00000008141d7981 */ /* 0x000f62000c1e9900 */
[----:B------:R-:W-:Y:S01]  /*0820*/  IADD3 R7, PT, PT, R7, 0x8, RZ ;  /* 0x0000000807077810 */ /* 0x000fe20007ffe0ff */
[----:B--2---:R-:W-:-:S04]  /*0830*/  FMUL R9, R9, R24 ;  /* 0x0000001809097220 */ /* 0x004fc80000400000 */
[----:B----4-:R-:W-:-:S04]  /*0840*/  FFMA R9, R8, R25, R9 ;  /* 0x0000001908097223 */ /* 0x010fc80000000009 */
[----:B---3--:R-:W-:-:S04]  /*0850*/  FFMA R10, R10, R26, R9 ;  /* 0x0000001a0a0a7223 */ /* 0x008fc80000000009 */
[----:B-----5:R-:W-:Y:S01]  /*0860*/  FFMA R10, R11, R16, R10 ;  /* 0x000000100b0a7223 */ /* 0x020fe2000000000a */
[----:B------:R-:W-:-:S04]  /*0870*/  FMUL R13, R13, R28 ;  /* 0x0000001c0d0d7220 */ /* 0x000fc80000400000 */
[----:B------:R-:W-:Y:S01]  /*0880*/  FFMA R13, R12, R19, R13 ;  /* 0x000000130c0d7223 */ /* 0x000fe2000000000d */
[----:B------:R-:W-:-:S03]  /*0890*/  FADD R5, R5, R10 ;  /* 0x0000000a05057221 */ /* 0x000fc60000000000 */
[----:B------:R-:W-:-:S04]  /*08a0*/  FFMA R14, R14, R27, R13 ;  /* 0x0000001b0e0e7223 */ /* 0x000fc8000000000d */
[----:B------:R-:W-:-:S04]  /*08b0*/  FFMA R14, R15, R29, R14 ;  /* 0x0000001d0f0e7223 */ /* 0x000fc8000000000e */
[----:B------:R-:W-:-:S07]  /*08c0*/  FADD R5, R5, R14 ;  /* 0x0000000e05057221 */ /* 0x000fce0000000000 */
.L_x_85:
[----:B------:R-:W-:Y:S05]  /*08d0*/  @P0 BRA `(.L_x_82) ;  /* 0x00000000004c0947 */ /* 0x000fea0003800000 */
[----:B------:R-:W0:Y:S01]  /*08e0*/  LDC.64 R12, c[0x0][0x390] ;  /* 0x0000e400ff0c7b82 */ /* 0x000e220000000a00 */
[----:B------:R-:W-:-:S07]  /*08f0*/  IMAD R11, R7, R2, R6 ;  /* 0x00000002070b7224 */ /* 0x000fce00078e0206 */
[----:B------:R-:W1:Y:S01]  /*0900*/  LDC.64 R8, c[0x0][0x388] ;  /* 0x0000e200ff087b82 */ /* 0x000e620000000a00 */
[----:B0-----:R-:W-:-:S04]  /*0910*/  IMAD.WIDE R12, R11, 0x4, R12 ;  /* 0x000000040b0c7825 */ /* 0x001fc800078e020c */
[----:B------:R-:W-:Y:S02]  /*0920*/  IMAD.WIDE R14, R2, 0x4, R12 ;  /* 0x00000004020e7825 */ /* 0x000fe400078e020c */
[----:B------:R-:W2:Y:S02]  /*0930*/  LDG.E.CONSTANT R13, desc[UR8][R12.64] ;  /* 0x000000080c0d7981 */ /* 0x000ea4000c1e9900 */
[----:B-1----:R-:W-:Y:S02]  /*0940*/  IMAD.WIDE R8, R4, 0x4, R8 ;  /* 0x0000000404087825 */ /* 0x002fe400078e0208 */
[----:B------:R-:W3:Y:S02]  /*0950*/  LDG.E.CONSTANT R20, desc[UR8][R14.64] ;  /* 0x000000080e147981 */ /* 0x000ee4000c1e9900 */
[----:B------:R-:W-:-:S04]  /*0960*/  IMAD.WIDE.U32 R8, R7, 0x4, R8 ;  /* 0x0000000407087825 */ /* 0x000fc800078e0008 */
[C---:B------:R-:W-:Y:S02]  /*0970*/  IMAD.WIDE R16, R2.reuse, 0x4, R14 ;  /* 0x0000000402107825 */ /* 0x040fe400078e020e */
[----:B------:R-:W3:Y:S02]  /*0980*/  LDG.E.128.CONSTANT R8, desc[UR8][R8.64] ;  /* 0x0000000808087981 */ /* 0x000ee4000c1e9d00 */
[----:B------:R-:W-:Y:S02]  /*0990*/  IMAD.WIDE R18, R2, 0x4, R16 ;  /* 0x0000000402127825 */ /* 0x000fe400078e0210 */
[----:B------:R-:W4:Y:S04]  /*09a0*/  LDG.E.CONSTANT R17, desc[UR8][R16.64] ;  /* 0x0000000810117981 */ /* 0x000f28000c1e9900 */
[----:B------:R-:W5:Y:S01]  /*09b0*/  LDG.E.CONSTANT R18, desc[UR8][R18.64] ;  /* 0x0000000812127981 */ /* 0x000f62000c1e9900 */
[----:B---3--:R-:W-:-:S04]  /*09c0*/  FMUL R7, R9, R20 ;  /* 0x0000001409077220 */ /* 0x008fc80000400000 */
[----:B--2---:R-:W-:-:S04]  /*09d0*/  FFMA R7, R8, R13, R7 ;  /* 0x0000000d08077223 */ /* 0x004fc80000000007 */
[----:B----4-:R-:W-:-:S04]  /*09e0*/  FFMA R10, R10, R17, R7 ;  /* 0x000000110a0a7223 */ /* 0x010fc80000000007 */
[----:B-----5:R-:W-:-:S04]  /*09f0*/  FFMA R10, R11, R18, R10 ;  /* 0x000000120b0a7223 */ /* 0x020fc8000000000a */
[----:B------:R-:W-:-:S07]  /*0a00*/  FADD R5, R5, R10 ;  /* 0x0000000a05057221 */ /* 0x000fce0000000000 */
.L_x_82:
[----:B------:R-:W0:Y:S01]  /*0a10*/  LDCU UR5, c[0x0][0x39c] ;  /* 0x00007380ff0577ac */ /* 0x000e220008000800 */
[----:B------:R-:W-:-:S04]  /*0a20*/  SHF.L.U32 R7, R3, 0x2, RZ ;  /* 0x0000000203077819 */ /* 0x000fc800000006ff */
[----:B0-----:R-:W-:-:S13]  /*0a30*/  ISETP.GE.AND P0, PT, R7, UR5, PT ;  /* 0x0000000507007c0c */ /* 0x001fda000bf06270 */
[----:B------:R-:W-:Y:S05]  /*0a40*/  @P0 BRA `(.L_x_86) ;  /* 0x0000000800900947 */ /* 0x000fea0003800000 */
[----:B------:R-:W0:Y:S01]  /*0a50*/  LDC.64 R10, c[0x0][0x388] ;  /* 0x0000e200ff0a7b82 */ /* 0x000e220000000a00 */
[C---:B------:R-:W-:Y:S02]  /*0a60*/  IADD3 R12, PT, PT, R7.reuse, -UR5, RZ ;  /* 0x80000005070c7c10 */ /* 0x040fe4000fffe0ff */
[----:B------:R-:W-:Y:S02]  /*0a70*/  IADD3 R8, PT, PT, -R7, UR5, RZ ;  /* 0x0000000507087c10 */ /* 0x000fe4000fffe1ff */
[----:B------:R-:W-:Y:S02]  /*0a80*/  ISETP.GT.U32.AND P1, PT, R12, -0x10, PT ;  /* 0xfffffff00c00780c */ /* 0x000fe40003f24070 */
[----:B------:R-:W-:-:S04]  /*0a90*/  LOP3.LUT R9, R8, 0xf, RZ, 0xc0, !PT ;  /* 0x0000000f08097812 */ /* 0x000fc800078ec0ff */
[----:B------:R-:W-:Y:S01]  /*0aa0*/  ISETP.NE.AND P0, PT, R9, RZ, PT ;  /* 0x000000ff0900720c */ /* 0x000fe20003f05270 */
[----:B0-----:R-:W-:-:S06]  /*0ab0*/  IMAD.WIDE R10, R4, 0x4, R10 ;  /* 0x00000004040a7825 */ /* 0x001fcc00078e020a */
[----:B------:R-:W-:Y:S06]  /*0ac0*/  @P1 BRA `(.L_x_87) ;  /* 0x0000000400301947 */ /* 0x000fec0003800000 */
[----:B------:R-:W-:Y:S01]  /*0ad0*/  IMAD R3, R3, R2, RZ ;  /* 0x0000000203037224 */ /* 0x000fe200078e02ff */
[----:B------:R-:W-:-:S04]  /*0ae0*/  LOP3.LUT R4, R8, 0xfffffff0, RZ, 0xc0, !PT ;  /* 0xfffffff008047812 */ /* 0x000fc800078ec0ff */
[----:B------:R-:W-:Y:S02]  /*0af0*/  LEA R0, R3, R0, 0x2 ;  /* 0x0000000003007211 */ /* 0x000fe400078e10ff */
[----:B------:R-:W-:Y:S02]  /*0b00*/  IADD3 R3, PT, PT, -R4, RZ, RZ ;  /* 0x000000ff04037210 */ /* 0x000fe40007ffe1ff */
[----:B------:R-:W-:-:S07]  /*0b10*/  IADD3 R0, PT, PT, R0, UR4, RZ ;  /* 0x0000000400007c10 */ /* 0x000fce000fffe0ff */
.L_x_88:
[----:B------:R-:W0:Y:S01]  /*0b20*/  LDC.64 R24, c[0x0][0x390] ;  /* 0x0000e400ff187b82 */ /* 0x000e220000000a00 */
[----:B------:R-:W-:-:S05]  /*0b30*/  IMAD.WIDE R14, R7, 0x4, R10 ;  /* 0x00000004070e7825 */ /* 0x000fca00078e020a */
[----:B------:R-:W2:Y:S04]  /*0b40*/  LDG.E.CONSTANT R13, desc[UR8][R14.64] ;  /* 0x000000080e0d7981 */ /* 0x000ea8000c1e9900 */
[----:B------:R-:W3:Y:S04]  /*0b50*/  LDG.E.CONSTANT R20, desc[UR8][R14.64+0x4] ;  /* 0x000004080e147981 */ /* 0x000ee8000c1e9900 */
[----:B------:R-:W4:Y:S04]  /*0b60*/  LDG.E.CONSTANT R26, desc[UR8][R14.64+0x8] ;  /* 0x000008080e1a7981 */ /* 0x000f28000c1e9900 */
[----:B------:R-:W5:Y:S04]  /*0b70*/  LDG.E.CONSTANT R19, desc[UR8][R14.64+0xc] ;  /* 0x00000c080e137981 */ /* 0x000f68000c1e9900 */
[----:B------:R-:W5:Y:S01]  /*0b80*/  LDG.E.CONSTANT R12, desc[UR8][R14.64+0x10] ;  /* 0x000010080e0c7981 */ /* 0x000f62000c1e9900 */
[----:B0-----:R-:W-:-:S03]  /*0b90*/  IMAD.WIDE R24, R0, 0x4, R24 ;  /* 0x0000000400187825 */ /* 0x001fc600078e0218 */
[----:B------:R-:W5:Y:S04]  /*0ba0*/  LDG.E.CONSTANT R28, desc[UR8][R14.64+0x24] ;  /* 0x000024080e1c7981 */ /* 0x000f68000c1e9900 */
[----:B------:R-:W2:Y:S01]  /*0bb0*/  LDG.E.CONSTANT R21, desc[UR8][R24.64] ;  /* 0x0000000818157981 */ /* 0x000ea2000c1e9900 */
[----:B------:R-:W-:-:S03]  /*0bc0*/  IMAD.WIDE R16, R2, 0x4, R24 ;  /* 0x0000000402107825 */ /* 0x000fc600078e0218 */
[----:B------:R-:W5:Y:S04]  /*0bd0*/  LDG.E.CONSTANT R29, desc[UR8][R14.64+0x28] ;  /* 0x000028080e1d7981 */ /* 0x000f68000c1e9900 */
[----:B------:R0:W3:Y:S04]  /*0be0*/  LDG.E.CONSTANT R23, desc[UR8][R16.64] ;  /* 0x0000000810177981 */ /* 0x0000e8000c1e9900 */
[----:B------:R-:W5:Y:S01]  /*0bf0*/  LDG.E.CONSTANT R24, desc[UR8][R14.64+0x20] ;  /* 0x000020080e187981 */ /* 0x000f62000c1e9900 */
[----:B0-----:R-:W-:-:S05]  /*0c00*/  IMAD.WIDE R16, R2, 0x4, R16 ;  /* 0x0000000402107825 */ /* 0x001fca00078e0210 */
[----:B------:R0:W4:Y:S02]  /*0c10*/  LDG.E.CONSTANT R22, desc[UR8][R16.64] ;  /* 0x0000000810167981 */ /* 0x000124000c1e9900 */
[----:B0-----:R-:W-:-:S05]  /*0c20*/  IMAD.WIDE R16, R2, 0x4, R16 ;  /* 0x0000000402107825 */ /* 0x001fca00078e0210 */
[----:B------:R0:W5:Y:S02]  /*0c30*/  LDG.E.CONSTANT R18, desc[UR8][R16.64] ;  /* 0x0000000810127981 */ /* 0x000164000c1e9900 */
[----:B0-----:R-:W-:-:S05]  /*0c40*/  IMAD.WIDE R16, R2, 0x4, R16 ;  /* 0x0000000402107825 */ /* 0x001fca00078e0210 */
[----:B------:R0:W5:Y:S02]  /*0c50*/  LDG.E.CONSTANT R4, desc[UR8][R16.64] ;  /* 0x0000000810047981 */ /* 0x000164000c1e9900 */
[----:B0-----:R-:W-:-:S04]  /*0c60*/  IMAD.WIDE R16, R2, 0x4, R16 ;  /* 0x0000000402107825 */ /* 0x001fc800078e0210 */
[----:B--2---:R-:W-:Y:S02]  /*0c70*/  FFMA R5, R13, R21, R5 ;  /* 0x000000150d057223 */ /* 0x004fe40000000005 */
[----:B------:R0:W2:Y:S04]  /*0c80*/  LDG.E.CONSTANT R13, desc[UR8][R16.64] ;  /* 0x00000008100d7981 */ /* 0x0000a8000c1e9900 */
[----:B------:R-:W2:Y:S01]  /*0c90*/  LDG.E.CONSTANT R21, desc[UR8][R14.64+0x14] ;  /* 0x000014080e157981 */ /* 0x000ea2000c1e9900 */
[----:B---3--:R-:W-:-:S03]  /*0ca0*/  FFMA R23, R20, R23, R5 ;  /* 0x0000001714177223 */ /* 0x008fc60000000005 */
[----:B------:R-:W3:Y:S01]  /*0cb0*/  LDG.E.CONSTANT R5, desc[UR8][R14.64+0x18] ;  /* 0x000018080e057981 */ /* 0x000ee2000c1e9900 */
[----:B0-----:R-:W-:-:S05]  /*0cc0*/  IMAD.WIDE R16, R2, 0x4, R16 ;  /* 0x0000000402107825 */ /* 0x001fca00078e0210 */
[----:B------:R0:W3:Y:S01]  /*0cd0*/  LDG.E.CONSTANT R20, desc[UR8][R16.64] ;  /* 0x0000000810147981 */ /* 0x0000e2000c1e9900 */
[----:B----4-:R-:W-:-:S03]  /*0ce0*/  FFMA R26, R26, R22, R23 ;  /* 0x000000161a1a7223 */ /* 0x010fc60000000017 */
[----:B------:R-:W4:Y:S01]  /*0cf0*/  LDG.E.CONSTANT R22, desc[UR8][R14.64+0x1c] ;  /* 0x00001c080e167981 */ /* 0x000f22000c1e9900 */
[----:B0-----:R-:W-:-:S05]  /*0d00*/  IMAD.WIDE R16, R2, 0x4, R16 ;  /* 0x0000000402107825 */ /* 0x001fca00078e0210 */
[----:B------:R0:W4:Y:S02]  /*0d10*/  LDG.E.CONSTANT R23, desc[UR8][R16.64] ;  /* 0x0000000810177981 */ /* 0x000124000c1e9900 */
[----:B0-----:R-:W-:-:S05]  /*0d20*/  IMAD.WIDE R16, R2, 0x4, R16 ;  /* 0x0000000402107825 */ /* 0x001fca00078e0210 */
[----:B------:R0:W4:Y:S01]  /*0d30*/  LDG.E.CONSTANT R25, desc[UR8][R16.64] ;  /* 0x0000000810197981 */ /* 0x000122000c1e9900 */
[----:B-----5:R-:W-:Y:S01]  /*0d40*/  FFMA R27, R19, R18, R26 ;  /* 0x00000012131b7223 */ /* 0x020fe2000000001a */
[----:B0-----:R-:W-:-:S04]  /*0d50*/  IMAD.WIDE R16, R2, 0x4, R16 ;  /* 0x0000000402107825 */ /* 0x001fc800078e0210 */
[----:B------:R-:W-:Y:S01]  /*0d60*/  FFMA R4, R12, R4, R27 ;  /* 0x000000040c047223 */ /* 0x000fe2000000001b */
[----:B------:R-:W-:-:S04]  /*0d70*/  IMAD.WIDE R18, R2, 0x4, R16 ;  /* 0x0000000402127825 */ /* 0x000fc800078e0210 */
[C---:B------:R-:W-:Y:S02]  /*0d80*/  IMAD.WIDE R26, R2.reuse, 0x4, R18 ;  /* 0x00000004021a7825 */ /* 0x040fe400078e0212 */
[----:B------:R-:W5:Y:S02]  /*0d90*/  LDG.E.CONSTANT R18, desc[UR8][R18.64] ;  /* 0x0000000812127981 */ /* 0x000f64000c1e9900 */
[----:B--2---:R-:W-:Y:S01]  /*0da0*/  FFMA R4, R21, R13, R4 ;  /* 0x0000000d15047223 */ /* 0x004fe20000000004 */
[C---:B------:R-:W-:Y:S01]  /*0db0*/  IMAD.WIDE R12, R2.reuse, 0x4, R26 ;  /* 0x00000004020c7825 */ /* 0x040fe200078e021a */
[----:B------:R0:W2:Y:S04]  /*0dc0*/  LDG.E.CONSTANT R21, desc[UR8][R16.64] ;  /* 0x0000000810157981 */ /* 0x0000a8000c1e9900 */
[----:B------:R-:W5:Y:S01]  /*0dd0*/  LDG.E.CONSTANT R26, desc[UR8][R26.64] ;  /* 0x000000081a1a7981 */ /* 0x000f62000c1e9900 */
[----:B---3--:R-:W-:Y:S01]  /*0de0*/  FFMA R20, R5, R20, R4 ;  /* 0x0000001405147223 */ /* 0x008fe20000000004 */
[----:B------:R-:W-:-:S02]  /*0df0*/  IMAD.WIDE R4, R2, 0x4, R12 ;  /* 0x0000000402047825 */ /* 0x000fc400078e020c */
[----:B------:R-:W3:Y:S02]  /*0e00*/  LDG.E.CONSTANT R12, desc[UR8][R12.64] ;  /* 0x000000080c0c7981 */ /* 0x000ee4000c1e9900 */
[----:B0-----:R-:W-:Y:S02]  /*0e10*/  IMAD.WIDE R16, R2, 0x4, R4 ;  /* 0x0000000402107825 */ /* 0x001fe400078e0204 */
[----:B------:R-:W3:Y:S04]  /*0e20*/  LDG.E.CONSTANT R27, desc[UR8][R14.64+0x34] ;  /* 0x000034080e1b7981 */ /* 0x000ee8000c1e9900 */
[----:B------:R-:W3:Y:S01]  /*0e30*/  LDG.E.CONSTANT R4, desc[UR8][R4.64] ;  /* 0x0000000804047981 */ /* 0x000ee2000c1e9900 */
[----:B----4-:R-:W-:-:S03]  /*0e40*/  FFMA R23, R22, R23, R20 ;  /* 0x0000001716177223 */ /* 0x010fc60000000014 */
[----:B------:R-:W4:Y:S04]  /*0e50*/  LDG.E.CONSTANT R19, desc[UR8][R16.64] ;  /* 0x0000000810137981 */ /* 0x000f28000c1e9900 */
[----:B------:R-:W3:Y:S04]  /*0e60*/  LDG.E.CONSTANT R20, desc[UR8][R14.64+0x2c] ;  /* 0x00002c080e147981 */ /* 0x000ee8000c1e9900 */
[----:B------:R-:W4:Y:S04]  /*0e70*/  LDG.E.CONSTANT R13, desc[UR8][R14.64+0x38] ;  /* 0x000038080e0d7981 */ /* 0x000f28000c1e9900 */
[----:B------:R-:W4:Y:S01]  /*0e80*/  LDG.E.CONSTANT R5, desc[UR8][R14.64+0x3c] ;  /* 0x00003c080e057981 */ /* 0x000f22000c1e9900 */
[----:B------:R-:W-:-:S03]  /*0e90*/  FFMA R24, R24, R25, R23 ;  /* 0x0000001918187223 */ /* 0x000fc60000000017 */
[----:B------:R-:W4:Y:S01]  /*0ea0*/  LDG.E.CONSTANT R25, desc[UR8][R14.64+0x30] ;  /* 0x000030080e197981 */ /* 0x000f22000c1e9900 */
[----:B------:R-:W-:-:S06]  /*0eb0*/  IMAD.WIDE R22, R2, 0x4, R16 ;  /* 0x0000000402167825 */ /* 0x000fcc00078e0210 */
[----:B------:R-:W4:Y:S01]  /*0ec0*/  LDG.E.CONSTANT R22, desc[UR8][R22.64] ;  /* 0x0000000816167981 */ /* 0x000f22000c1e9900 */
[----:B------:R-:W-:-:S04]  /*0ed0*/  IADD3 R3, PT, PT, R3, 0x10, RZ ;  /* 0x0000001003037810 */ /* 0x000fc80007ffe0ff */
[----:B------:R-:W-:Y:S02]  /*0ee0*/  ISETP.NE.AND P1, PT, R3, RZ, PT ;  /* 0x000000ff0300720c */ /* 0x000fe40003f25270 */
[----:B------:R-:W-:Y:S02]  /*0ef0*/  IADD3 R7, PT, PT, R7, 0x10, RZ ;  /* 0x0000001007077810 */ /* 0x000fe40007ffe0ff */
[----:B------:R-:W-:Y:S01]  /*0f00*/  LEA R0, R2, R0, 0x4 ;  /* 0x0000000002007211 */ /* 0x000fe200078e20ff */
[----:B--2---:R-:W-:-:S04]  /*0f10*/  FFMA R24, R28, R21, R24 ;  /* 0x000000151c187223 */ /* 0x004fc80000000018 */
[----:B-----5:R-:W-:-:S04]  /*0f20*/  FFMA R29, R29, R18, R24 ;  /* 0x000000121d1d7223 */ /* 0x020fc80000000018 */
[----:B---3--:R-:W-:-:S04]  /*0f30*/  FFMA R20, R20, R26, R29 ;  /* 0x0000001a14147223 */ /* 0x008fc8000000001d */
[----:B----4-:R-:W-:-:S04]  /*0f40*/  FFMA R12, R25, R12, R20 ;  /* 0x0000000c190c7223 */ /* 0x010fc80000000014 */
[----:B------:R-:W-:-:S04]  /*0f50*/  FFMA R4, R27, R4, R12 ;  /* 0x000000041b047223 */ /* 0x000fc8000000000c */
[----:B------:R-:W-:-:S04]  /*0f60*/  FFMA R4, R13, R19, R4 ;  /* 0x000000130d047223 */ /* 0x000fc80000000004 */
[----:B------:R-:W-:Y:S01]  /*0f70*/  FFMA R5, R5, R22, R4 ;  /* 0x0000001605057223 */ /* 0x000fe20000000004 */
[----:B------:R-:W-:Y:S06]  /*0f80*/  @P1 BRA `(.L_x_88) ;  /* 0xfffffff800e41947 */ /* 0x000fec000383ffff */
.L_x_87:
[----:B------:R-:W-:Y:S05]  /*0f90*/  @!P0 BRA `(.L_x_86) ;  /* 0x00000004003c8947 */ /* 0x000fea0003800000 */
[----:B------:R-:W-:Y:S02]  /*0fa0*/  ISETP.GE.U32.AND P0, PT, R9, 0x8, PT ;  /* 0x000000080900780c */ /* 0x000fe40003f06070 */
[----:B------:R-:W-:-:S04]  /*0fb0*/  LOP3.LUT R0, R8, 0x7, RZ, 0xc0, !PT ;  /* 0x0000000708007812 */ /* 0x000fc800078ec0ff */
[----:B------:R-:W-:-:S07]  /*0fc0*/  ISETP.NE.AND P1, PT, R0, RZ, PT ;  /* 0x000000ff0000720c */ /* 0x000fce0003f25270 */
[----:B------:R-:W-:Y:S06]  /*0fd0*/  @!P0 BRA `(.L_x_89) ;  /* 0x0000000000908947 */ /* 0x000fec0003800000 */
[----:B------:R-:W0:Y:S01]  /*0fe0*/  LDC.64 R18, c[0x0][0x390] ;  /* 0x0000e400ff127b82 */ /* 0x000e220000000a00 */
[C---:B------:R-:W-:Y:S02]  /*0ff0*/  IMAD R3, R7.reuse, R2, R6 ;  /* 0x0000000207037224 */ /* 0x040fe400078e0206 */
[----:B------:R-:W-:-:S05]  /*1000*/  IMAD.WIDE R8, R7, 0x4, R10 ;  /* 0x0000000407087825 */ /* 0x000fca00078e020a */
[----:B------:R-:W2:Y:S04]  /*1010*/  LDG.E.CONSTANT R4, desc[UR8][R8.64] ;  /* 0x0000000808047981 */ /* 0x000ea8000c1e9900 */
[----:B------:R-:W3:Y:S04]  /*1020*/  LDG.E.CONSTANT R23, desc[UR8][R8.64+0x4] ;  /* 0x0000040808177981 */ /* 0x000ee8000c1e9900 */
[----:B------:R-:W4:Y:S04]  /*1030*/  LDG.E.CONSTANT R24, desc[UR8][R8.64+0x8] ;  /* 0x0000080808187981 */ /* 0x000f28000c1e9900 */
[----:B------:R-:W5:Y:S01]  /*1040*/  LDG.E.CONSTANT R26, desc[UR8][R8.64+0xc] ;  /* 0x00000c08081a7981 */ /* 0x000f62000c1e9900 */
[----:B0-----:R-:W-:-:S03]  /*1050*/  IMAD.WIDE R18, R3, 0x4, R18 ;  /* 0x0000000403127825 */ /* 0x001fc600078e0212 */
[----:B------:R-:W5:Y:S04]  /*1060*/  LDG.E.CONSTANT R27, desc[UR8][R8.64+0x10] ;  /* 0x00001008081b7981 */ /* 0x000f68000c1e9900 */
[----:B------:R0:W2:Y:S01]  /*1070*/  LDG.E.CONSTANT R3, desc[UR8][R18.64] ;  /* 0x0000000812037981 */ /* 0x0000a2000c1e9900 */
[----:B------:R-:W-:-:S05]  /*1080*/  IMAD.WIDE R28, R2, 0x4, R18 ;  /* 0x00000004021c7825 */ /* 0x000fca00078e0212 */
[----:B------:R-:W3:Y:S01]  /*1090*/  LDG.E.CONSTANT R22, desc[UR8][R28.64] ;  /* 0x000000081c167981 */ /* 0x000ee2000c1e9900 */
[----:B------:R-:W-:-:S05]  /*10a0*/  IMAD.WIDE R20, R2, 0x4, R28 ;  /* 0x0000000402147825 */ /* 0x000fca00078e021c */
[----:B------:R1:W4:Y:S01]  /*10b0*/  LDG.E.CONSTANT R25, desc[UR8][R20.64] ;  /* 0x0000000814197981 */ /* 0x000322000c1e9900 */
[----:B------:R-:W-:-:S03]  /*10c0*/  IMAD.WIDE R16, R2, 0x4, R20 ;  /* 0x0000000402107825 */ /* 0x000fc600078e0214 */
[----:B------:R-:W5:Y:S01]  /*10d0*/  LDG.E.CONSTANT R29, desc[UR8][R8.64+0x14] ;  /* 0x00001408081d7981 */ /* 0x000f62000c1e9900 */
[----:B------:R-:W-:-:S03]  /*10e0*/  IMAD.WIDE R12, R2, 0x4, R16 ;  /* 0x00000004020c7825 */ /* 0x000fc600078e0210 */
[----:B------:R-:W5:Y:S01]  /*10f0*/  LDG.E.CONSTANT R17, desc[UR8][R16.64] ;  /* 0x0000000810117981 */ /* 0x000f62000c1e9900 */
[----:B------:R-:W-:-:S03]  /*1100*/  IMAD.WIDE R14, R2, 0x4, R12 ;  /* 0x00000004020e7825 */ /* 0x000fc600078e020c */
[----:B------:R-:W5:Y:S01]  /*1110*/  LDG.E.CONSTANT R12, desc[UR8][R12.64] ;  /* 0x000000080c0c7981 */ /* 0x000f62000c1e9900 */
[----:B0-----:R-:W-:-:S03]  /*1120*/  IMAD.WIDE R18, R2, 0x4, R14 ;  /* 0x0000000402127825 */ /* 0x001fc600078e020e */
[----:B------:R-:W5:Y:S04]  /*1130*/  LDG.E.CONSTANT R16, desc[UR8][R8.64+0x1c] ;  /* 0x00001c0808107981 */ /* 0x000f68000c1e9900 */
[----:B------:R-:W5:Y:S01]  /*1140*/  LDG.E.CONSTANT R14, desc[UR8][R14.64] ;  /* 0x000000080e0e7981 */ /* 0x000f62000c1e9900 */
[----:B-1----:R-:W-:-:S03]  /*1150*/  IMAD.WIDE R20, R2, 0x4, R18 ;  /* 0x0000000402147825 */ /* 0x002fc600078e0212 */
[----:B------:R-:W5:Y:S04]  /*1160*/  LDG.E.CONSTANT R28, desc[UR8][R18.64] ;  /* 0x00000008121c7981 */ /* 0x000f68000c1e9900 */
[----:B------:R-:W5:Y:S04]  /*1170*/  LDG.E.CONSTANT R13, desc[UR8][R8.64+0x18] ;  /* 0x00001808080d7981 */ /* 0x000f68000c1e9900 */
[----:B------:R-:W5:Y:S01]  /*1180*/  LDG.E.CONSTANT R21, desc[UR8][R20.64] ;  /* 0x0000000814157981 */ /* 0x000f62000c1e9900 */
[----:B------:R-:W-:Y:S01]  /*1190*/  IADD3 R7, PT, PT, R7, 0x8, RZ ;  /* 0x0000000807077810 */ /* 0x000fe20007ffe0ff */
[----:B--2---:R-:W-:-:S04]  /*11a0*/  FFMA R4, R4, R3, R5 ;  /* 0x0000000304047223 */ /* 0x004fc80000000005 */
[----:B---3--:R-:W-:-:S04]  /*11b0*/  FFMA R23, R23, R22, R4 ;  /* 0x0000001617177223 */ /* 0x008fc80000000004 */
[----:B----4-:R-:W-:-:S04]  /*11c0*/  FFMA R23, R24, R25, R23 ;  /* 0x0000001918177223 */ /* 0x010fc80000000017 */
[----:B-----5:R-:W-:-:S04]  /*11d0*/  FFMA R26, R26, R17, R23 ;  /* 0x000000111a1a7223 */ /* 0x020fc80000000017 */
[----:B------:R-:W-:-:S04]  /*11e0*/  FFMA R12, R27, R12, R26 ;  /* 0x0000000c1b0c7223 */ /* 0x000fc8000000001a */
[----:B------:R-:W-:-:S04]  /*11f0*/  FFMA R12, R29, R14, R12 ;  /* 0x0000000e1d0c7223 */ /* 0x000fc8000000000c */
[----:B------:R-:W-:-:S04]  /*1200*/  FFMA R13, R13, R28, R12 ;  /* 0x0000001c0d0d7223 */ /* 0x000fc8000000000c */
[----:B------:R-:W-:-:S07]  /*1210*/  FFMA R5, R16, R21, R13 ;  /* 0x0000001510057223 */ /* 0x000fce000000000d */
.L_x_89:
[----:B------:R-:W-:Y:S05]  /*1220*/  @!P1 BRA `(.L_x_86) ;  /* 0x0000000000989947 */ /* 0x000fea0003800000 */
[----:B------:R-:W-:Y:S01]  /*1230*/  ISETP.GE.U32.AND P0, PT, R0, 0x4, PT ;  /* 0x000000040000780c */ /* 0x000fe20003f06070 */
[----:B------:R-:W-:-:S04]  /*1240*/  ULOP3.LUT UR5, UR5, 0x3, URZ, 0xc0, !UPT ;  /* 0x0000000305057892 */ /* 0x000fc8000f8ec0ff */
[----:B------:R-:W-:-:S08]  /*1250*/  UISETP.NE.AND UP0, UPT, UR5, URZ, UPT ;  /* 0x000000ff0500728c */ /* 0x000fd0000bf05270 */
[----:B------:R-:W-:Y:S05]  /*1260*/  @!P0 BRA `(.L_x_90) ;  /* 0x0000000000508947 */ /* 0x000fea0003800000 */
[----:B------:R-:W0:Y:S01]  /*1270*/  LDC.64 R8, c[0x0][0x390] ;  /* 0x0000e400ff087b82 */ /* 0x000e220000000a00 */
[----:B------:R-:W-:-:S04]  /*1280*/  IMAD R13, R7, R2, R6 ;  /* 0x00000002070d7224 */ /* 0x000fc800078e0206 */
[----:B0-----:R-:W-:-:S04]  /*1290*/  IMAD.WIDE R12, R13, 0x4, R8 ;  /* 0x000000040d0c7825 */ /* 0x001fc800078e0208 */
[----:B------:R-:W-:-:S04]  /*12a0*/  IMAD.WIDE R8, R7, 0x4, R10 ;  /* 0x0000000407087825 */ /* 0x000fc800078e020a */
[C---:B------:R-:W-:Y:S01]  /*12b0*/  IMAD.WIDE R14, R2.reuse, 0x4, R12 ;  /* 0x00000004020e7825 */ /* 0x040fe200078e020c */
[----:B------:R-:W2:Y:S04]  /*12c0*/  LDG.E.CONSTANT R0, desc[UR8][R8.64] ;  /* 0x0000000808007981 */ /* 0x000ea8000c1e9900 */
[----:B------:R-:W2:Y:S01]  /*12d0*/  LDG.E.CONSTANT R12, desc[UR8][R12.64] ;  /* 0x000000080c0c7981 */ /* 0x000ea2000c1e9900 */
[----:B------:R-:W-:-:S03]  /*12e0*/  IMAD.WIDE R16, R2, 0x4, R14 ;  /* 0x0000000402107825 */ /* 0x000fc600078e020e */
[----:B------:R-:W3:Y:S04]  /*12f0*/  LDG.E.CONSTANT R14, desc[UR8][R14.64] ;  /* 0x000000080e0e7981 */ /* 0x000ee8000c1e9900 */
[----:B------:R-:W3:Y:S01]  /*1300*/  LDG.E.CONSTANT R3, desc[UR8][R8.64+0x4] ;  /* 0x0000040808037981 */ /* 0x000ee2000c1e9900 */
[----:B------:R-:W-:-:S03]  /*1310*/  IMAD.WIDE R18, R2, 0x4, R16 ;  /* 0x0000000402127825 */ /* 0x000fc600078e0210 */
[----:B------:R-:W4:Y:S04]  /*1320*/  LDG.E.CONSTANT R4, desc[UR8][R16.64] ;  /* 0x0000000810047981 */ /* 0x000f28000c1e9900 */
[----:B------:R-:W4:Y:S04]  /*1330*/  LDG.E.CONSTANT R21, desc[UR8][R8.64+0x8] ;  /* 0x0000080808157981 */ /* 0x000f28000c1e9900 */
[----:B------:R-:W5:Y:S04]  /*1340*/  LDG.E.CONSTANT R23, desc[UR8][R8.64+0xc] ;  /* 0x00000c0808177981 */ /* 0x000f68000c1e9900 */
[----:B------:R-:W5:Y:S01]  /*1350*/  LDG.E.CONSTANT R18, desc[UR8][R18.64] ;  /* 0x0000000812127981 */ /* 0x000f62000c1e9900 */
[----:B------:R-:W-:Y:S01]  /*1360*/  IADD3 R7, PT, PT, R7, 0x4, RZ ;  /* 0x0000000407077810 */ /* 0x000fe20007ffe0ff */
[----:B--2---:R-:W-:-:S04]  /*1370*/  FFMA R0, R0, R12, R5 ;  /* 0x0000000c00007223 */ /* 0x004fc80000000005 */
[----:B---3--:R-:W-:-:S04]  /*1380*/  FFMA R0, R3, R14, R0 ;  /* 0x0000000e03007223 */ /* 0x008fc80000000000 */
[----:B----4-:R-:W-:-:S04]  /*1390*/  FFMA R0, R21, R4, R0 ;  /* 0x0000000415007223 */ /* 0x010fc80000000000 */
[----:B-----5:R-:W-:-:S07]  /*13a0*/  FFMA R5, R23, R18, R0 ;  /* 0x0000001217057223 */ /* 0x020fce0000000000 */
.L_x_90:
[----:B------:R-:W-:Y:S05]  /*13b0*/  BRA.U !UP0, `(.L_x_86) ;  /* 0x0000000108347547 */ /* 0x000fea000b800000 */
[----:B------:R-:W0:Y:S01]  /*13c0*/  LDC.64 R14, c[0x0][0x390] ;  /* 0x0000e400ff0e7b82 */ /* 0x000e220000000a00 */
[----:B------:R-:W-:Y:S01]  /*13d0*/  IMAD R3, R7, R2, R6 ;  /* 0x0000000207037224 */ /* 0x000fe200078e0206 */
[----:B------:R-:W-:-:S12]  /*13e0*/  UIADD3 UR5, UPT, UPT, -UR5, URZ, URZ ;  /* 0x000000ff05057290 */ /* 0x000fd8000fffe1ff */
.L_x_91:
[----:B------:R-:W-:-:S04]  /*13f0*/  IMAD.WIDE R12, R7, 0x4, R10 ;  /* 0x00000004070c7825 */ /* 0x000fc800078e020a */
[----:B0-----:R-:W-:Y:S02]  /*1400*/  IMAD.WIDE R8, R3, 0x4, R14 ;  /* 0x0000000403087825 */ /* 0x001fe400078e020e */
[----:B------:R-:W2:Y:S04]  /*1410*/  LDG.E.CONSTANT R12, desc[UR8][R12.64] ;  /* 0x000000080c0c7981 */ /* 0x000ea8000c1e9900 */
[----:B------:R-:W2:Y:S01]  /*1420*/  LDG.E.CONSTANT R8, desc[UR8][R8.64] ;  /* 0x0000000808087981 */ /* 0x000ea2000c1e9900 */
[----:B------:R-:W-:Y:S01]  /*1430*/  UIADD3 UR5, UPT, UPT, UR5, 0x1, URZ ;  /* 0x0000000105057890 */ /* 0x000fe2000fffe0ff */
[----:B------:R-:W-:Y:S02]  /*1440*/  IADD3 R7, PT, PT, R7, 0x1, RZ ;  /* 0x0000000107077810 */ /* 0x000fe40007ffe0ff */
[----:B------:R-:W-:Y:S01]  /*1450*/  IADD3 R3, PT, PT, R3, R2, RZ ;  /* 0x0000000203037210 */ /* 0x000fe20007ffe0ff */
[----:B------:R-:W-:Y:S01]  /*1460*/  UISETP.NE.AND UP0, UPT, UR5, URZ, UPT ;  /* 0x000000ff0500728c */ /* 0x000fe2000bf05270 */
[----:B--2---:R-:W-:-:S08]  /*1470*/  FFMA R5, R12, R8, R5 ;  /* 0x000000080c057223 */ /* 0x004fd00000000005 */
[----:B------:R-:W-:Y:S05]  /*1480*/  BRA.U UP0, `(.L_x_91) ;  /* 0xfffffffd00d87547 */ /* 0x000fea000b83ffff */
.L_x_86:
[----:B------:R-:W0:Y:S01]  /*1490*/  LDC.64 R8, c[0x0][0x380] ;  /* 0x0000e000ff087b82 */ /* 0x000e220000000a00 */
[----:B------:R-:W-:-:S04]  /*14a0*/  IMAD R3, R2, UR6, R6 ;  /* 0x0000000602037c24 */ /* 0x000fc8000f8e0206 */
[----:B0-----:R-:W-:-:S05]  /*14b0*/  IMAD.WIDE.U32 R2, R3, 0x4, R8 ;  /* 0x0000000403027825 */ /* 0x001fca00078e0008 */
[----:B------:R-:W-:Y:S01]  /*14c0*/  STG.E desc[UR8][R2.64], R5 ;  /* 0x0000000502007986 */ /* 0x000fe2000c101908 */
[----:B------:R-:W-:Y:S05]  /*14d0*/  EXIT ;  /* 0x000000000000794d */ /* 0x000fea0003800000 */
.L_x_92:
        /* <DEDUP_REMOVED lines=10> */
.L_x_121:


//--------------------- .text._Z23swiglu_fused_kernel_f32PfPKfS1_S1_iii --------------------------
	.section	.text._Z23swiglu_fused_kernel_f32PfPKfS1_S1_iii,"ax",@progbits
	.align	128
        .global         _Z23swiglu_fused_kernel_f32PfPKfS1_S1_iii
        .type           _Z23swiglu_fused_kernel_f32PfPKfS1_S1_iii,@function
        .size           _Z23swiglu_fused_kernel_f32PfPKfS1_S1_iii,(.L_x_117 - _Z23swiglu_fused_kernel_f32PfPKfS1_S1_iii)
        .other          _Z23swiglu_fused_kernel_f32PfPKfS1_S1_iii,@"STO_CUDA_ENTRY STV_DEFAULT"
_Z23swiglu_fused_kernel_f32PfPKfS1_S1_iii:
.text._Z23swiglu_fused_kernel_f32PfPKfS1_S1_iii:
        /* <DEDUP_REMOVED lines=15> */
[----:B------:R-:W-:-:S06]  /*00f0*/  CS2R R8, SRZ ;  /* 0x0000000000087805 */ /* 0x000fcc000001ff00 */
[----:B------:R-:W2:Y:S01]  /*0100*/  LDC.64 R12, c[0x0][0x388] ;  /* 0x0000e200ff0c7b82 */ /* 0x000ea20000000a00 */
[C---:B0-----:R-:W-:Y:S01]  /*0110*/  ISETP.GE.AND P0, PT, R7.reuse, 0x4, PT ;  /* 0x000000040700780c */ /* 0x041fe20003f06270 */
[----:B------:R-:W-:Y:S01]  /*0120*/  IMAD R5, R7, UR6, RZ ;  /* 0x0000000607057c24 */ /* 0x000fe2000f8e02ff */
[----:B------:R-:W-:-:S04]  /*0130*/  SHF.R.S32.HI R4, RZ, 0x1f, R7 ;  /* 0x0000001fff047819 */ /* 0x000fc80000011407 */
[----:B------:R-:W-:Y:S01]  /*0140*/  LEA.HI R4, R4, R7, RZ, 0x2 ;  /* 0x0000000704047211 */ /* 0x000fe200078f10ff */
[----:B--2---:R-:W-:-:S03]  /*0150*/  IMAD.WIDE R12, R5, 0x4, R12 ;  /* 0x00000004050c7825 */ /* 0x004fc600078e020c */
[----:B------:R-:W-:-:S03]  /*0160*/  SHF.R.S32.HI R11, RZ, 0x2, R4 ;  /* 0x00000002ff0b7819 */ /* 0x000fc60000011404 */
[----:B-1----:R-:W-:Y:S05]  /*0170*/  @!P0 BRA `(.L_x_93) ;  /* 0x0000000400b48947 */ /* 0x002fea0003800000 */
[----:B------:R-:W-:Y:S01]  /*0180*/  LOP3.LUT R4, R4, 0xfffffffc, RZ, 0xc0, !PT ;  /* 0xfffffffc04047812 */ /* 0x000fe200078ec0ff */
[----:B------:R-:W-:Y:S01]  /*0190*/  HFMA2 R15, -RZ, RZ, 0, 0 ;  /* 0x00000000ff0f7431 */ /* 0x000fe200000001ff */
[----:B------:R-:W-:Y:S02]  /*01a0*/  CS2R R8, SRZ ;  /* 0x0000000000087805 */ /* 0x000fe4000001ff00 */
[----:B------:R-:W-:-:S04]  /*01b0*/  VIMNMX R4, PT, PT, R4, 0x4, !PT ;  /* 0x0000000404047848 */ /* 0x000fc80007fe0100 */
[----:B------:R-:W-:-:S04]  /*01c0*/  IADD3 R4, PT, PT, R4, -0x1, RZ ;  /* 0xffffffff04047810 */ /* 0x000fc80007ffe0ff */
[C---:B------:R-:W-:Y:S02]  /*01d0*/  ISETP.NE.AND P1, PT, R4.reuse, 0x3, PT ;  /* 0x000000030400780c */ /* 0x040fe40003f25270 */
[----:B------:R-:W-:-:S11]  /*01e0*/  LOP3.LUT P0, RZ, R4, 0x4, RZ, 0xc0, !PT ;  /* 0x0000000404ff7812 */ /* 0x000fd6000780c0ff */
[----:B------:R-:W-:Y:S05]  /*01f0*/  @!P1 BRA `(.L_x_94) ;  /* 0x0000000400149947 */ /* 0x000fea0003800000 */
[----:B------:R-:W-:Y:S02]  /*0200*/  LEA.HI R4, R4, 0x1, RZ, 0x1e ;  /* 0x0000000104047811 */ /* 0x000fe400078ff0ff */
[----:B------:R-:W-:Y:S02]  /*0210*/  MOV R9, RZ ;  /* 0x000000ff00097202 */ /* 0x000fe40000000f00 */
[----:B------:R-:W-:Y:S02]  /*0220*/  LOP3.LUT R4, R4, 0x7ffffffe, RZ, 0xc0, !PT ;  /* 0x7ffffffe04047812 */ /* 0x000fe400078ec0ff */
[----:B------:R-:W-:Y:S02]  /*0230*/  MOV R15, RZ ;  /* 0x000000ff000f7202 */ /* 0x000fe40000000f00 */
[----:B------:R-:W-:Y:S02]  /*0240*/  MOV R25, R3 ;  /* 0x0000000300197202 */ /* 0x000fe40000000f00 */
[----:B------:R-:W-:-:S07]  /*0250*/  IADD3 R10, PT, PT, -R4, RZ, RZ ;  /* 0x000000ff040a7210 */ /* 0x000fce0007ffe1ff */
.L_x_95:
[----:B------:R-:W0:Y:S01]  /*0260*/  LDC.64 R22, c[0x0][0x390] ;  /* 0x0000e400ff167b82 */ /* 0x000e220000000a00 */
[----:B------:R-:W-:-:S05]  /*0270*/  IMAD.WIDE.U32 R18, R15, 0x4, R12 ;  /* 0x000000040f127825 */ /* 0x000fca00078e000c */
[----:B------:R-:W2:Y:S02]  /*0280*/  LDG.E.128.CONSTANT R4, desc[UR8][R18.64] ;  /* 0x0000000812047981 */ /* 0x000ea4000c1e9d00 */
[----:B------:R-:W1:Y:S08]  /*0290*/  LDC R0, c[0x0][0x3a8] ;  /* 0x0000ea00ff007b82 */ /* 0x000e700000000800 */
[----:B------:R-:W3:Y:S01]  /*02a0*/  LDC.64 R16, c[0x0][0x398] ;  /* 0x0000e600ff107b82 */ /* 0x000ee20000000a00 */
[----:B0-----:R-:W-:-:S05]  /*02b0*/  IMAD.WIDE R22, R25, 0x4, R22 ;  /* 0x0000000419167825 */ /* 0x001fca00078e0216 */
[----:B------:R0:W4:Y:S01]  /*02c0*/  LDG.E.CONSTANT R27, desc[UR8][R22.64] ;  /* 0x00000008161b7981 */ /* 0x000122000c1e9900 */
[----:B-1----:R-:W-:-:S05]  /*02d0*/  IMAD.WIDE R28, R0, 0x4, R22 ;  /* 0x00000004001c7825 */ /* 0x002fca00078e0216 */
[----:B------:R-:W2:Y:S01]  /*02e0*/  LDG.E.CONSTANT R20, desc[UR8][R28.64] ;  /* 0x000000081c147981 */ /* 0x000ea2000c1e9900 */
[----:B---3--:R-:W-:-:S04]  /*02f0*/  IMAD.WIDE R16, R25, 0x4, R16 ;  /* 0x0000000419107825 */ /* 0x008fc800078e0210 */
[----:B0-----:R-:W-:-:S05]  /*0300*/  IMAD.WIDE R22, R0, 0x4, R16 ;  /* 0x0000000400167825 */ /* 0x001fca00078e0210 */
[----:B------:R-:W3:Y:S01]  /*0310*/  LDG.E.CONSTANT R14, desc[UR8][R22.64] ;  /* 0x00000008160e7981 */ /* 0x000ee2000c1e9900 */
[----:B--2---:R-:W-:Y:S01]  /*0320*/  FMUL R24, R5, R20 ;  /* 0x0000001405187220 */ /* 0x004fe20000400000 */
[----:B------:R-:W-:-:S04]  /*0330*/  IMAD.WIDE R20, R0, 0x4, R28 ;  /* 0x0000000400147825 */ /* 0x000fc800078e021c */
[----:B----4-:R-:W-:Y:S01]  /*0340*/  FFMA R29, R4, R27, R24 ;  /* 0x0000001b041d7223 */ /* 0x010fe20000000018 */
[----:B------:R0:W2:Y:S04]  /*0350*/  LDG.E.CONSTANT R26, desc[UR8][R20.64] ;  /* 0x00000008141a7981 */ /* 0x0000a8000c1e9900 */
[----:B------:R1:W4:Y:S01]  /*0360*/  LDG.E.CONSTANT R27, desc[UR8][R16.64] ;  /* 0x00000008101b7981 */ /* 0x000322000c1e9900 */
[----:B---3--:R-:W-:Y:S01]  /*0370*/  FMUL R5, R5, R14 ;  /* 0x0000000e05057220 */ /* 0x008fe20000400000 */
[----:B0-----:R-:W-:-:S04]  /*0380*/  IMAD.WIDE R20, R0, 0x4, R20 ;  /* 0x0000000400147825 */ /* 0x001fc800078e0214 */
[C---:B-1----:R-:W-:Y:S01]  /*0390*/  IMAD.WIDE R16, R0.reuse, 0x4, R22 ;  /* 0x0000000400107825 */ /* 0x042fe200078e0216 */
[----:B------:R0:W3:Y:S04]  /*03a0*/  LDG.E.CONSTANT R24, desc[UR8][R20.64] ;  /* 0x0000000814187981 */ /* 0x0000e8000c1e9900 */
[----:B------:R-:W5:Y:S01]  /*03b0*/  LDG.E.CONSTANT R14, desc[UR8][R16.64] ;  /* 0x00000008100e7981 */ /* 0x000f62000c1e9900 */
[----:B------:R-:W-:-:S04]  /*03c0*/  IMAD.WIDE R22, R0, 0x4, R20 ;  /* 0x0000000400167825 */ /* 0x000fc800078e0214 */
[----:B--2---:R-:W-:Y:S01]  /*03d0*/  FFMA R26, R6, R26, R29 ;  /* 0x0000001a061a7223 */ /* 0x004fe2000000001d */
[----:B------:R-:W-:Y:S02]  /*03e0*/  IMAD.WIDE R28, R0, 0x4, R16 ;  /* 0x00000004001c7825 */ /* 0x000fe400078e0210 */
[----:B------:R-:W2:Y:S02]  /*03f0*/  LDG.E.128.CONSTANT R16, desc[UR8][R18.64+0x10] ;  /* 0x0000100812107981 */ /* 0x000ea4000c1e9d00 */
[----:B----4-:R-:W-:Y:S02]  /*0400*/  FFMA R4, R4, R27, R5 ;  /* 0x0000001b04047223 */ /* 0x010fe40000000005 */
[----:B------:R1:W4:Y:S01]  /*0410*/  LDG.E.CONSTANT R5, desc[UR8][R22.64] ;  /* 0x0000000816057981 */ /* 0x000322000c1e9900 */
[----:B0-----:R-:W-:-:S04]  /*0420*/  IMAD.WIDE R20, R0, 0x4, R28 ;  /* 0x0000000400147825 */ /* 0x001fc800078e021c */
[----:B-1----:R-:W-:-:S04]  /*0430*/  IMAD.WIDE R22, R0, 0x4, R22 ;  /* 0x0000000400167825 */ /* 0x002fc800078e0216 */
[----:B-----5:R-:W-:Y:S01]  /*0440*/  FFMA R6, R6, R14, R4 ;  /* 0x0000000e06067223 */ /* 0x020fe20000000004 */
[----:B---3--:R-:W-:Y:S01]  /*0450*/  FFMA R27, R7, R24, R26 ;  /* 0x00000018071b7223 */ /* 0x008fe2000000001a */
[----:B------:R-:W2:Y:S04]  /*0460*/  LDG.E.CONSTANT R4, desc[UR8][R22.64] ;  /* 0x0000000816047981 */ /* 0x000ea8000c1e9900 */
[----:B------:R-:W3:Y:S04]  /*0470*/  LDG.E.CONSTANT R24, desc[UR8][R28.64] ;  /* 0x000000081c187981 */ /* 0x000ee8000c1e9900 */
[----:B------:R0:W5:Y:S02]  /*0480*/  LDG.E.CONSTANT R29, desc[UR8][R20.64] ;  /* 0x00000008141d7981 */ /* 0x000164000c1e9900 */
[----:B0-----:R-:W-:-:S05]  /*0490*/  IMAD.WIDE R20, R0, 0x4, R20 ;  /* 0x0000000400147825 */ /* 0x001fca00078e0214 */
[----:B------:R-:W3:Y:S01]  /*04a0*/  LDG.E.CONSTANT R26, desc[UR8][R20.64] ;  /* 0x00000008141a7981 */ /* 0x000ee2000c1e9900 */
[----:B--2---:R-:W-:-:S04]  /*04b0*/  FMUL R4, R17, R4 ;  /* 0x0000000411047220 */ /* 0x004fc80000400000 */
[----:B----4-:R-:W-:Y:S01]  /*04c0*/  FFMA R14, R16, R5, R4 ;  /* 0x00000005100e7223 */ /* 0x010fe20000000004 */
[----:B------:R-:W-:-:S04]  /*04d0*/  IMAD.WIDE R4, R0, 0x4, R22 ;  /* 0x0000000400047825 */ /* 0x000fc800078e0216 */
[----:B------:R-:W-:-:S05]  /*04e0*/  IMAD.WIDE R22, R0, 0x4, R20 ;  /* 0x0000000400167825 */ /* 0x000fca00078e0214 */
[----:B------:R0:W2:Y:S02]  /*04f0*/  LDG.E.CONSTANT R21, desc[UR8][R22.64] ;  /* 0x0000000816157981 */ /* 0x0000a4000c1e9900 */
[----:B0-----:R-:W-:-:S04]  /*0500*/  IMAD.WIDE R22, R0, 0x4, R22 ;  /* 0x0000000400167825 */ /* 0x001fc800078e0216 */
[----:B---3--:R-:W-:Y:S01]  /*0510*/  FMUL R17, R17, R26 ;  /* 0x0000001a11117220 */ /* 0x008fe20000400000 */
[----:B------:R-:W3:Y:S04]  /*0520*/  LDG.E.CONSTANT R20, desc[UR8][R22.64] ;  /* 0x0000000816147981 */ /* 0x000ee8000c1e9900 */
[----:B------:R0:W4:Y:S02]  /*0530*/  LDG.E.CONSTANT R26, desc[UR8][R4.64] ;  /* 0x00000008041a7981 */ /* 0x000124000c1e9900 */
[----:B0-----:R-:W-:-:S05]  /*0540*/  IMAD.WIDE R4, R0, 0x4, R4 ;  /* 0x0000000400047825 */ /* 0x001fca00078e0204 */
[----:B------:R-:W4:Y:S01]  /*0550*/  LDG.E.CONSTANT R28, desc[UR8][R4.64] ;  /* 0x00000008041c7981 */ /* 0x000f22000c1e9900 */
[----:B------:R-:W-:Y:S01]  /*0560*/  IADD3 R10, PT, PT, R10, 0x2, RZ ;  /* 0x000000020a0a7810 */ /* 0x000fe20007ffe0ff */
[----:B-----5:R-:W-:-:S03]  /*0570*/  FFMA R16, R16, R29, R17 ;  /* 0x0000001d10107223 */ /* 0x020fc60000000011 */
[----:B------:R-:W-:Y:S01]  /*0580*/  ISETP.NE.AND P1, PT, R10, RZ, PT ;  /* 0x000000ff0a00720c */ /* 0x000fe20003f25270 */
[----:B------:R-:W-:Y:S01]  /*0590*/  FFMA R6, R7, R24, R6 ;  /* 0x0000001807067223 */ /* 0x000fe20000000006 */
[----:B------:R-:W-:-:S03]  /*05a0*/  FADD R8, R27, R8 ;  /* 0x000000081b087221 */ /* 0x000fc60000000000 */
[----:B------:R-:W-:Y:S01]  /*05b0*/  FADD R6, R6, R9 ;  /* 0x0000000906067221 */ /* 0x000fe20000000000 */
[----:B------:R-:W-:Y:S02]  /*05c0*/  IADD3 R15, PT, PT, R15, 0x8, RZ ;  /* 0x000000080f0f7810 */ /* 0x000fe40007ffe0ff */
[----:B------:R-:W-:Y:S01]  /*05d0*/  LEA R25, R0, R25, 0x3 ;  /* 0x0000001900197211 */ /* 0x000fe200078e18ff */
[----:B--2---:R-:W-:-:S04]  /*05e0*/  FFMA R21, R18, R21, R16 ;  /* 0x0000001512157223 */ /* 0x004fc80000000010 */
[----:B---3--:R-:W-:Y:S01]  /*05f0*/  FFMA R21, R19, R20, R21 ;  /* 0x0000001413157223 */ /* 0x008fe20000000015 */
[----:B----4-:R-:W-:-:S03]  /*0600*/  FFMA R14, R18, R26, R14 ;  /* 0x0000001a120e7223 */ /* 0x010fc6000000000e */
[----:B------:R-:W-:Y:S01]  /*0610*/  FADD R9, R6, R21 ;  /* 0x0000001506097221 */ /* 0x000fe20000000000 */
[----:B------:R-:W-:-:S04]  /*0620*/  FFMA R5, R19, R28, R14 ;  /* 0x0000001c13057223 */ /* 0x000fc8000000000e */
[----:B------:R-:W-:Y:S01]  /*0630*/  FADD R8, R8, R5 ;  /* 0x0000000508087221 */ /* 0x000fe20000000000 */
[----:B------:R-:W-:Y:S06]  /*0640*/  @P1 BRA `(.L_x_95) ;  /* 0xfffffffc00041947 */ /* 0x000fec000383ffff */
.L_x_94:
[----:B------:R-:W-:Y:S05]  /*0650*/  @P0 BRA `(.L_x_93) ;  /* 0x00000000007c0947 */ /* 0x000fea0003800000 */
[----:B------:R-:W0:Y:S01]  /*0660*/  LDC.64 R18, c[0x0][0x390] ;  /* 0x0000e400ff127b82 */ /* 0x000e220000000a00 */
[----:B------:R-:W-:-:S07]  /*0670*/  IMAD R5, R15, R0, R3 ;  /* 0x000000000f057224 */ /* 0x000fce00078e0203 */
[----:B------:R-:W1:Y:S01]  /*0680*/  LDC.64 R16, c[0x0][0x398] ;  /* 0x0000e600ff107b82 */ /* 0x000e620000000a00 */
[----:B0-----:R-:W-:-:S04]  /*0690*/  IMAD.WIDE R18, R5, 0x4, R18 ;  /* 0x0000000405127825 */ /* 0x001fc800078e0212 */
[----:B-1----:R-:W-:-:S04]  /*06a0*/  IMAD.WIDE R16, R5, 0x4, R16 ;  /* 0x0000000405107825 */ /* 0x002fc800078e0210 */
[----:B------:R-:W-:-:S04]  /*06b0*/  IMAD.WIDE.U32 R4, R15, 0x4, R12 ;  /* 0x000000040f047825 */ /* 0x000fc800078e000c */
[C---:B------:R-:W-:Y:S02]  /*06c0*/  IMAD.WIDE R14, R0.reuse, 0x4, R18 ;  /* 0x00000004000e7825 */ /* 0x040fe400078e0212 */
[----:B------:R-:W2:Y:S02]  /*06d0*/  LDG.E.128.CONSTANT R4, desc[UR8][R4.64] ;  /* 0x0000000804047981 */ /* 0x000ea4000c1e9d00 */
[C---:B------:R-:W-:Y:S02]  /*06e0*/  IMAD.WIDE R22, R0.reuse, 0x4, R16 ;  /* 0x0000000400167825 */ /* 0x040fe400078e0210 */
[----:B------:R0:W2:Y:S04]  /*06f0*/  LDG.E.CONSTANT R10, desc[UR8][R14.64] ;  /* 0x000000080e0a7981 */ /* 0x0000a8000c1e9900 */
[----:B------:R-:W3:Y:S01]  /*0700*/  LDG.E.CONSTANT R28, desc[UR8][R22.64] ;  /* 0x00000008161c7981 */ /* 0x000ee2000c1e9900 */
[----:B------:R-:W-:-:S03]  /*0710*/  IMAD.WIDE R20, R0, 0x4, R22 ;  /* 0x0000000400147825 */ /* 0x000fc600078e0216 */
[----:B------:R-:W4:Y:S01]  /*0720*/  LDG.E.CONSTANT R19, desc[UR8][R18.64] ;  /* 0x0000000812137981 */ /* 0x000f22000c1e9900 */
[----:B0-----:R-:W-:-:S03]  /*0730*/  IMAD.WIDE R14, R0, 0x4, R14 ;  /* 0x00000004000e7825 */ /* 0x001fc600078e020e */
[----:B------:R-:W5:Y:S01]  /*0740*/  LDG.E.CONSTANT R17, desc[UR8][R16.64] ;  /* 0x0000000810117981 */ /* 0x000f62000c1e9900 */
[----:B------:R-:W-:-:S03]  /*0750*/  IMAD.WIDE R26, R0, 0x4, R20 ;  /* 0x00000004001a7825 */ /* 0x000fc600078e0214 */
[----:B------:R-:W5:Y:S01]  /*0760*/  LDG.E.CONSTANT R29, desc[UR8][R14.64] ;  /* 0x000000080e1d7981 */ /* 0x000f62000c1e9900 */
[----:B------:R-:W-:-:S03]  /*0770*/  IMAD.WIDE R24, R0, 0x4, R14 ;  /* 0x0000000400187825 */ /* 0x000fc600078e020e */
[----:B------:R-:W5:Y:S04]  /*0780*/  LDG.E.CONSTANT R21, desc[UR8][R20.64] ;  /* 0x0000000814157981 */ /* 0x000f68000c1e9900 */
[----:B------:R-:W5:Y:S04]  /*0790*/  LDG.E.CONSTANT R24, desc[UR8][R24.64] ;  /* 0x0000000818187981 */ /* 0x000f68000c1e9900 */
[----:B------:R-:W5:Y:S01]  /*07a0*/  LDG.E.CONSTANT R26, desc[UR8][R26.64] ;  /* 0x000000081a1a7981 */ /* 0x000f62000c1e9900 */
[C---:B--2---:R-:W-:Y:S01]  /*07b0*/  FMUL R10, R5.reuse, R10 ;  /* 0x0000000a050a7220 */ /* 0x044fe20000400000 */
[----:B---3--:R-:W-:-:S03]  /*07c0*/  FMUL R28, R5, R28 ;  /* 0x0000001c051c7220 */ /* 0x008fc60000400000 */
[C---:B----4-:R-:W-:Y:S01]  /*07d0*/  FFMA R5, R4.reuse, R19, R10 ;  /* 0x0000001304057223 */ /* 0x050fe2000000000a */
[----:B-----5:R-:W-:-:S03]  /*07e0*/  FFMA R28, R4, R17, R28 ;  /* 0x00000011041c7223 */ /* 0x020fc6000000001c */
[C---:B------:R-:W-:Y:S01]  /*07f0*/  FFMA R4, R6.reuse, R29, R5 ;  /* 0x0000001d06047223 */ /* 0x040fe20000000005 */
[----:B------:R-:W-:-:S03]  /*0800*/  FFMA R15, R6, R21, R28 ;  /* 0x00000015060f7223 */ /* 0x000fc6000000001c */
[C---:B------:R-:W-:Y:S01]  /*0810*/  FFMA R5, R7.reuse, R24, R4 ;  /* 0x0000001807057223 */ /* 0x040fe20000000004 */
[----:B------:R-:W-:-:S03]  /*0820*/  FFMA R4, R7, R26, R15 ;  /* 0x0000001a07047223 */ /* 0x000fc6000000000f */
[----:B------:R-:W-:Y:S01]  /*0830*/  FADD R8, R8, R5 ;  /* 0x0000000508087221 */ /* 0x000fe20000000000 */
[----:B------:R-:W-:-:S07]  /*0840*/  FADD R9, R9, R4 ;  /* 0x0000000409097221 */ /* 0x000fce0000000000 */
.L_x_93:
[----:B------:R-:W0:Y:S01]  /*0850*/  LDC R5, c[0x0][0x3a4] ;  /* 0x0000e900ff057b82 */ /* 0x000e220000000800 */
[----:B------:R-:W-:-:S04]  /*0860*/  SHF.L.U32 R4, R11, 0x2, RZ ;  /* 0x000000020b047819 */ /* 0x000fc800000006ff */
[----:B0-----:R-:W-:-:S13]  /*0870*/  ISETP.GE.AND P0, PT, R4, R5, PT ;  /* 0x000000050400720c */ /* 0x001fda0003f06270 */
[----:B------:R-:W-:Y:S05]  /*0880*/  @P0 BRA `(.L_x_96) ;  /* 0x00000008004c0947 */ /* 0x000fea0003800000 */
[CC--:B------:R-:W-:Y:S02]  /*0890*/  IADD3 R10, PT, PT, R4.reuse, -R5.reuse, RZ ;  /* 0x80000005040a7210 */ /* 0x0c0fe40007ffe0ff */
[----:B------:R-:W-:Y:S02]  /*08a0*/  IADD3 R7, PT, PT, -R4, R5, RZ ;  /* 0x0000000504077210 */ /* 0x000fe40007ffe1ff */
[----:B------:R-:W-:Y:S02]  /*08b0*/  ISETP.GT.U32.AND P0, PT, R10, -0x8, PT ;  /* 0xfffffff80a00780c */ /* 0x000fe40003f04070 */
[----:B------:R-:W-:-:S04]  /*08c0*/  LOP3.LUT R6, R7, 0x7, RZ, 0xc0, !PT ;  /* 0x0000000707067812 */ /* 0x000fc800078ec0ff */
[----:B------:R-:W-:-:S07]  /*08d0*/  ISETP.NE.AND P1, PT, R6, RZ, PT ;  /* 0x000000ff0600720c */ /* 0x000fce0003f25270 */
[----:B------:R-:W-:Y:S06]  /*08e0*/  @P0 BRA `(.L_x_97) ;  /* 0x0000000400140947 */ /* 0x000fec0003800000 */
[----:B------:R-:W-:Y:S01]  /*08f0*/  IMAD R11, R11, R0, RZ ;  /* 0x000000000b0b7224 */ /* 0x000fe200078e02ff */
[----:B------:R-:W-:-:S04]  /*0900*/  LOP3.LUT R7, R7, 0xfffffff8, RZ, 0xc0, !PT ;  /* 0xfffffff807077812 */ /* 0x000fc800078ec0ff */
[----:B------:R-:W-:Y:S02]  /*0910*/  LEA R11, R11, R2, 0x2 ;  /* 0x000000020b0b7211 */ /* 0x000fe400078e10ff */
[----:B------:R-:W-:Y:S02]  /*0920*/  IADD3 R2, PT, PT, -R7, RZ, RZ ;  /* 0x000000ff07027210 */ /* 0x000fe40007ffe1ff */
[----:B------:R-:W-:-:S07]  /*0930*/  IADD3 R7, PT, PT, R11, UR4, RZ ;  /* 0x000000040b077c10 */ /* 0x000fce000fffe0ff */
.L_x_98:
[----:B------:R-:W0:Y:S01]  /*0940*/  LDC.64 R14, c[0x0][0x390] ;  /* 0x0000e400ff0e7b82 */ /* 0x000e220000000a00 */
[----:B------:R-:W-:-:S05]  /*0950*/  IMAD.WIDE R18, R4, 0x4, R12 ;  /* 0x0000000404127825 */ /* 0x000fca00078e020c */
[----:B------:R-:W2:Y:S02]  /*0960*/  LDG.E.CONSTANT R23, desc[UR8][R18.64] ;  /* 0x0000000812177981 */ /* 0x000ea4000c1e9900 */
[----:B------:R-:W1:Y:S02]  /*0970*/  LDC.64 R26, c[0x0][0x398] ;  /* 0x0000e600ff1a7b82 */ /* 0x000e640000000a00 */
[----:B------:R-:W3:Y:S01]  /*0980*/  LDG.E.CONSTANT R10, desc[UR8][R18.64+0x8] ;  /* 0x00000808120a7981 */ /* 0x000ee2000c1e9900 */
[----:B0-----:R-:W-:-:S05]  /*0990*/  IMAD.WIDE R14, R7, 0x4, R14 ;  /* 0x00000004070e7825 */ /* 0x001fca00078e020e */
[----:B------:R-:W2:Y:S01]  /*09a0*/  LDG.E.CONSTANT R22, desc[UR8][R14.64] ;  /* 0x000000080e167981 */ /* 0x000ea2000c1e9900 */
[----:B-1----:R-:W-:-:S04]  /*09b0*/  IMAD.WIDE R26, R7, 0x4, R26 ;  /* 0x00000004071a7825 */ /* 0x002fc800078e021a */
[C---:B------:R-:W-:Y:S01]  /*09c0*/  IMAD.WIDE R24, R0.reuse, 0x4, R14 ;  /* 0x0000000400187825 */ /* 0x040fe200078e020e */
[----:B------:R-:W4:Y:S03]  /*09d0*/  LDG.E.CONSTANT R20, desc[UR8][R26.64] ;  /* 0x000000081a147981 */ /* 0x000f26000c1e9900 */
[C---:B------:R-:W-:Y:S01]  /*09e0*/  IMAD.WIDE R28, R0.reuse, 0x4, R26 ;  /* 0x00000004001c7825 */ /* 0x040fe200078e021a */
[----:B------:R-:W5:Y:S04]  /*09f0*/  LDG.E.CONSTANT R14, desc[UR8][R18.64+0x4] ;  /* 0x00000408120e7981 */ /* 0x000f68000c1e9900 */
[----:B------:R-:W5:Y:S01]  /*0a00*/  LDG.E.CONSTANT R21, desc[UR8][R24.64] ;  /* 0x0000000818157981 */ /* 0x000f62000c1e9900 */
[----:B------:R-:W-:-:S03]  /*0a10*/  IMAD.WIDE R16, R0, 0x4, R24 ;  /* 0x0000000400107825 */ /* 0x000fc600078e0218 */
[----:B------:R0:W3:Y:S04]  /*0a20*/  LDG.E.CONSTANT R11, desc[UR8][R28.64] ;  /* 0x000000081c0b7981 */ /* 0x0000e8000c1e9900 */
[----:B------:R-:W3:Y:S04]  /*0a30*/  LDG.E.CONSTANT R27, desc[UR8][R18.64+0xc] ;  /* 0x00000c08121b7981 */ /* 0x000ee8000c1e9900 */
[----:B------:R1:W3:Y:S01]  /*0a40*/  LDG.E.CONSTANT R25, desc[UR8][R16.64] ;  /* 0x0000000810197981 */ /* 0x0002e2000c1e9900 */
[----:B0-----:R-:W-:-:S05]  /*0a50*/  IMAD.WIDE R28, R0, 0x4, R28 ;  /* 0x00000004001c7825 */ /* 0x001fca00078e021c */
[----:B------:R0:W3:Y:S01]  /*0a60*/  LDG.E.CONSTANT R15, desc[UR8][R28.64] ;  /* 0x000000081c0f7981 */ /* 0x0000e2000c1e9900 */
[----:B-1----:R-:W-:-:S04]  /*0a70*/  IMAD.WIDE R16, R0, 0x4, R16 ;  /* 0x0000000400107825 */ /* 0x002fc800078e0210 */
[----:B--2---:R-:W-:Y:S02]  /*0a80*/  FFMA R22, R23, R22, R8 ;  /* 0x0000001617167223 */ /* 0x004fe40000000008 */
[----:B------:R-:W2:Y:S01]  /*0a90*/  LDG.E.CONSTANT R8, desc[UR8][R16.64] ;  /* 0x0000000810087981 */ /* 0x000ea2000c1e9900 */
[----:B0-----:R-:W-:-:S04]  /*0aa0*/  IMAD.WIDE R28, R0, 0x4, R28 ;  /* 0x00000004001c7825 */ /* 0x001fc800078e021c */
[----:B----4-:R-:W-:Y:S02]  /*0ab0*/  FFMA R26, R23, R20, R9 ;  /* 0x00000014171a7223 */ /* 0x010fe40000000009 */
[----:B------:R-:W4:Y:S04]  /*0ac0*/  LDG.E.CONSTANT R23, desc[UR8][R18.64+0x10] ;  /* 0x0000100812177981 */ /* 0x000f28000c1e9900 */
[----:B------:R-:W4:Y:S01]  /*0ad0*/  LDG.E.CONSTANT R9, desc[UR8][R18.64+0x1c] ;  /* 0x00001c0812097981 */ /* 0x000f22000c1e9900 */
[----:B-----5:R-:W-:-:S03]  /*0ae0*/  FFMA R20, R14, R21, R22 ;  /* 0x000000150e147223 */ /* 0x020fc60000000016 */
[----:B------:R-:W5:Y:S01]  /*0af0*/  LDG.E.CONSTANT R21, desc[UR8][R18.64+0x14] ;  /* 0x0000140812157981 */ /* 0x000f62000c1e9900 */
[----:B---3--:R-:W-:-:S03]  /*0b00*/  FFMA R14, R14, R11, R26 ;  /* 0x0000000b0e0e7223 */ /* 0x008fc6000000001a */
[----:B------:R0:W3:Y:S01]  /*0b10*/  LDG.E.CONSTANT R11, desc[UR8][R18.64+0x18] ;  /* 0x00001808120b7981 */ /* 0x0000e2000c1e9900 */
[----:B------:R-:W-:Y:S01]  /*0b20*/  FFMA R20, R10, R25, R20 ;  /* 0x000000190a147223 */ /* 0x000fe20000000014 */
[----:B0-----:R-:W-:-:S04]  /*0b30*/  IMAD.WIDE R18, R0, 0x4, R16 ;  /* 0x0000000400127825 */ /* 0x001fc800078e0210 */
[----:B------:R-:W-:Y:S01]  /*0b40*/  IMAD.WIDE R16, R0, 0x4, R28 ;  /* 0x0000000400107825 */ /* 0x000fe200078e021c */
[----:B------:R0:W4:Y:S04]  /*0b50*/  LDG.E.CONSTANT R25, desc[UR8][R18.64] ;  /* 0x0000000812197981 */ /* 0x000128000c1e9900 */
[----:B------:R1:W5:Y:S01]  /*0b60*/  LDG.E.CONSTANT R26, desc[UR8][R16.64] ;  /* 0x00000008101a7981 */ /* 0x000362000c1e9900 */
[----:B------:R-:W-:-:S03]  /*0b70*/  FFMA R10, R10, R15, R14 ;  /* 0x0000000f0a0a7223 */ /* 0x000fc6000000000e */
[----:B------:R-:W3:Y:S01]  /*0b80*/  LDG.E.CONSTANT R28, desc[UR8][R28.64] ;  /* 0x000000081c1c7981 */ /* 0x000ee2000c1e9900 */
[----:B0-----:R-:W-:-:S04]  /*0b90*/  IMAD.WIDE R18, R0, 0x4, R18 ;  /* 0x0000000400127825 */ /* 0x001fc800078e0212 */
[C---:B-1----:R-:W-:Y:S01]  /*0ba0*/  IMAD.WIDE R16, R0.reuse, 0x4, R16 ;  /* 0x0000000400107825 */ /* 0x042fe200078e0210 */
[----:B------:R0:W5:Y:S03]  /*0bb0*/  LDG.E.CONSTANT R24, desc[UR8][R18.64] ;  /* 0x0000000812187981 */ /* 0x000166000c1e9900 */
[C---:B------:R-:W-:Y:S01]  /*0bc0*/  IMAD.WIDE R14, R0.reuse, 0x4, R18 ;  /* 0x00000004000e7825 */ /* 0x040fe200078e0212 */
[----:B------:R-:W5:Y:S03]  /*0bd0*/  LDG.E.CONSTANT R22, desc[UR8][R16.64] ;  /* 0x0000000810167981 */ /* 0x000f66000c1e9900 */
[----:B0-----:R-:W-:-:S05]  /*0be0*/  IMAD.WIDE R18, R0, 0x4, R16 ;  /* 0x0000000400127825 */ /* 0x001fca00078e0210 */
[----:B------:R0:W5:Y:S02]  /*0bf0*/  LDG.E.CONSTANT R29, desc[UR8][R18.64] ;  /* 0x00000008121d7981 */ /* 0x000164000c1e9900 */
[----:B0-----:R-:W-:-:S06]  /*0c00*/  IMAD.WIDE R18, R0, 0x4, R18 ;  /* 0x0000000400127825 */ /* 0x001fcc00078e0212 */
[----:B------:R-:W5:Y:S01]  /*0c10*/  LDG.E.CONSTANT R18, desc[UR8][R18.64] ;  /* 0x0000000812127981 */ /* 0x000f62000c1e9900 */
[----:B--2---:R-:W-:-:S03]  /*0c20*/  FFMA R8, R27, R8, R20 ;  /* 0x000000081b087223 */ /* 0x004fc60000000014 */
[----:B------:R0:W2:Y:S02]  /*0c30*/  LDG.E.CONSTANT R20, desc[UR8][R14.64] ;  /* 0x000000080e147981 */ /* 0x0000a4000c1e9900 */
[----:B0-----:R-:W-:-:S06]  /*0c40*/  IMAD.WIDE R14, R0, 0x4, R14 ;  /* 0x00000004000e7825 */ /* 0x001fcc00078e020e */
[----:B------:R-:W2:Y:S01]  /*0c50*/  LDG.E.CONSTANT R14, desc[UR8][R14.64] ;  /* 0x000000080e0e7981 */ /* 0x000ea2000c1e9900 */
[----:B------:R-:W-:-:S04]  /*0c60*/  IADD3 R2, PT, PT, R2, 0x8, RZ ;  /* 0x0000000802027810 */ /* 0x000fc80007ffe0ff */
[----:B------:R-:W-:Y:S01]  /*0c70*/  ISETP.NE.AND P0, PT, R2, RZ, PT ;  /* 0x000000ff0200720c */ /* 0x000fe20003f05270 */
[----:B----4-:R-:W-:Y:S01]  /*0c80*/  FFMA R8, R23, R25, R8 ;  /* 0x0000001917087223 */ /* 0x010fe20000000008 */
[----:B---3--:R-:W-:-:S04]  /*0c90*/  FFMA R27, R27, R28, R10 ;  /* 0x0000001c1b1b7223 */ /* 0x008fc8000000000a */
[----:B-----5:R-:W-:Y:S01]  /*0ca0*/  FFMA R27, R23, R26, R27 ;  /* 0x0000001a171b7223 */ /* 0x020fe2000000001b */
[----:B------:R-:W-:-:S03]  /*0cb0*/  FFMA R8, R21, R24, R8 ;  /* 0x0000001815087223 */ /* 0x000fc60000000008 */
[----:B------:R-:W-:Y:S01]  /*0cc0*/  FFMA R22, R21, R22, R27 ;  /* 0x0000001615167223 */ /* 0x000fe2000000001b */
[----:B------:R-:W-:Y:S02]  /*0cd0*/  IADD3 R4, PT, PT, R4, 0x8, RZ ;  /* 0x0000000804047810 */ /* 0x000fe40007ffe0ff */
[----:B------:R-:W-:Y:S01]  /*0ce0*/  LEA R7, R0, R7, 0x3 ;  /* 0x0000000700077211 */ /* 0x000fe200078e18ff */
[C---:B------:R-:W-:Y:S01]  /*0cf0*/  FFMA R29, R11.reuse, R29, R22 ;  /* 0x0000001d0b1d7223 */ /* 0x040fe20000000016 */
[----:B--2---:R-:W-:-:S04]  /*0d00*/  FFMA R8, R11, R20, R8 ;  /* 0x000000140b087223 */ /* 0x004fc80000000008 */
[C---:B------:R-:W-:Y:S01]  /*0d10*/  FFMA R8, R9.reuse, R14, R8 ;  /* 0x0000000e09087223 */ /* 0x040fe20000000008 */
[----:B------:R-:W-:Y:S01]  /*0d20*/  FFMA R9, R9, R18, R29 ;  /* 0x0000001209097223 */ /* 0x000fe2000000001d */
[----:B------:R-:W-:Y:S06]  /*0d30*/  @P0 BRA `(.L_x_98) ;  /* 0xfffffffc00000947 */ /* 0x000fec000383ffff */
.L_x_97:
[----:B------:R-:W-:Y:S05]  /*0d40*/  @!P1 BRA `(.L_x_96) ;  /* 0x00000004001c9947 */ /* 0x000fea0003800000 */
[----:B------:R-:W-:Y:S02]  /*0d50*/  ISETP.GE.U32.AND P0, PT, R6, 0x4, PT ;  /* 0x000000040600780c */ /* 0x000fe40003f06070 */
[----:B------:R-:W-:-:S04]  /*0d60*/  LOP3.LUT R28, R5, 0x3, RZ, 0xc0, !PT ;  /* 0x00000003051c7812 */ /* 0x000fc800078ec0ff */
[----:B------:R-:W-:-:S07]  /*0d70*/  ISETP.NE.AND P1, PT, R28, RZ, PT ;  /* 0x000000ff1c00720c */ /* 0x000fce0003f25270 */
[----:B------:R-:W-:Y:S06]  /*0d80*/  @!P0 BRA `(.L_x_99) ;  /* 0x0000000000848947 */ /* 0x000fec0003800000 */
[----:B------:R-:W0:Y:S01]  /*0d90*/  LDC.64 R18, c[0x0][0x390] ;  /* 0x0000e400ff127b82 */ /* 0x000e220000000a00 */
[----:B------:R-:W-:-:S07]  /*0da0*/  IMAD R7, R4, R0, R3 ;  /* 0x0000000004077224 */ /* 0x000fce00078e0203 */
[----:B------:R-:W1:Y:S01]  /*0db0*/  LDC.64 R20, c[0x0][0x398] ;  /* 0x0000e600ff147b82 */ /* 0x000e620000000a00 */
[----:B0-----:R-:W-:-:S05]  /*0dc0*/  IMAD.WIDE R18, R7, 0x4, R18 ;  /* 0x0000000407127825 */ /* 0x001fca00078e0212 */
[----:B------:R0:W2:Y:S01]  /*0dd0*/  LDG.E.CONSTANT R25, desc[UR8][R18.64] ;  /* 0x0000000812197981 */ /* 0x0000a2000c1e9900 */
[----:B------:R-:W-:-:S04]  /*0de0*/  IMAD.WIDE R22, R0, 0x4, R18 ;  /* 0x0000000400167825 */ /* 0x000fc800078e0212 */
[----:B-1----:R-:W-:Y:S01]  /*0df0*/  IMAD.WIDE R20, R7, 0x4, R20 ;  /* 0x0000000407147825 */ /* 0x002fe200078e0214 */
[----:B------:R-:W3:Y:S03]  /*0e00*/  LDG.E.CONSTANT R2, desc[UR8][R22.64] ;  /* 0x0000000816027981 */ /* 0x000ee6000c1e9900 */
[----:B------:R-:W-:Y:S01]  /*0e10*/  IMAD.WIDE R6, R4, 0x4, R12 ;  /* 0x0000000404067825 */ /* 0x000fe200078e020c */
[----:B------:R1:W4:Y:S03]  /*0e20*/  LDG.E.CONSTANT R24, desc[UR8][R20.64] ;  /* 0x0000000814187981 */ /* 0x000326000c1e9900 */
[C---:B------:R-:W-:Y:S01]  /*0e30*/  IMAD.WIDE R10, R0.reuse, 0x4, R20 ;  /* 0x00000004000a7825 */ /* 0x040fe200078e0214 */
[----:B------:R-:W2:Y:S03]  /*0e40*/  LDG.E.CONSTANT R27, desc[UR8][R6.64] ;  /* 0x00000008061b7981 */ /* 0x000ea6000c1e9900 */
[C---:B------:R-:W-:Y:S01]  /*0e50*/  IMAD.WIDE R14, R0.reuse, 0x4, R22 ;  /* 0x00000004000e7825 */ /* 0x040fe200078e0216 */
[----:B------:R-:W5:Y:S03]  /*0e60*/  LDG.E.CONSTANT R26, desc[UR8][R10.64] ;  /* 0x000000080a1a7981 */ /* 0x000f66000c1e9900 */
[C---:B------:R-:W-:Y:S01]  /*0e70*/  IMAD.WIDE R16, R0.reuse, 0x4, R10 ;  /* 0x0000000400107825 */ /* 0x040fe200078e020a */
[----:B------:R-:W5:Y:S03]  /*0e80*/  LDG.E.CONSTANT R29, desc[UR8][R6.64+0x8] ;  /* 0x00000808061d7981 */ /* 0x000f66000c1e9900 */
[C---:B0-----:R-:W-:Y:S01]  /*0e90*/  IMAD.WIDE R18, R0.reuse, 0x4, R14 ;  /* 0x0000000400127825 */ /* 0x041fe200078e020e */
[----:B------:R-:W3:Y:S03]  /*0ea0*/  LDG.E.CONSTANT R11, desc[UR8][R6.64+0x4] ;  /* 0x00000408060b7981 */ /* 0x000ee6000c1e9900 */
[----:B-1----:R-:W-:Y:S01]  /*0eb0*/  IMAD.WIDE R20, R0, 0x4, R16 ;  /* 0x0000000400147825 */ /* 0x002fe200078e0210 */
        /* <DEDUP_REMOVED lines=14> */
.L_x_99:
[----:B------:R-:W-:Y:S05]  /*0fa0*/  @!P1 BRA `(.L_x_96) ;  /* 0x0000000000849947 */ /* 0x000fea0003800000 */
[----:B------:R-:W0:Y:S01]  /*0fb0*/  LDC.64 R18, c[0x0][0x390] ;  /* 0x0000e400ff127b82 */ /* 0x000e220000000a00 */
[----:B------:R-:W-:Y:S02]  /*0fc0*/  ISETP.NE.AND P0, PT, R28, 0x1, PT ;  /* 0x000000011c00780c */ /* 0x000fe40003f05270 */
[----:B------:R-:W-:-:S04]  /*0fd0*/  LOP3.LUT R5, R5, 0x1, RZ, 0xc0, !PT ;  /* 0x0000000105057812 */ /* 0x000fc800078ec0ff */
[----:B------:R-:W-:Y:S01]  /*0fe0*/  ISETP.NE.U32.AND P1, PT, R5, 0x1, PT ;  /* 0x000000010500780c */ /* 0x000fe20003f25070 */
[----:B------:R-:W1:Y:S06]  /*0ff0*/  LDC.64 R14, c[0x0][0x398] ;  /* 0x0000e600ff0e7b82 */ /* 0x000e6c0000000a00 */
[C---:B------:R-:W-:Y:S02]  /*1000*/  @P0 IMAD R5, R4.reuse, R0, R3 ;  /* 0x0000000004050224 */ /* 0x040fe400078e0203 */
[----:B------:R-:W2:Y:S01]  /*1010*/  LDC.64 R6, c[0x0][0x390] ;  /* 0x0000e400ff067b82 */ /* 0x000ea20000000a00 */
[C---:B------:R-:W-:Y:S01]  /*1020*/  @P0 IMAD.WIDE R24, R4.reuse, 0x4, R12 ;  /* 0x0000000404180825 */ /* 0x040fe200078e020c */
[----:B------:R-:W-:-:S04]  /*1030*/  @P0 IADD3 R4, PT, PT, R4, 0x2, RZ ;  /* 0x0000000204040810 */ /* 0x000fc80007ffe0ff */
[----:B------:R-:W3:Y:S02]  /*1040*/  @P0 LDG.E.CONSTANT R20, desc[UR8][R24.64+0x4] ;  /* 0x0000040818140981 */ /* 0x000ee4000c1e9900 */
[----:B------:R-:W4:Y:S01]  /*1050*/  LDC.64 R10, c[0x0][0x398] ;  /* 0x0000e600ff0a7b82 */ /* 0x000f220000000a00 */
[----:B0-----:R-:W-:-:S04]  /*1060*/  @P0 IMAD.WIDE R18, R5, 0x4, R18 ;  /* 0x0000000405120825 */ /* 0x001fc800078e0212 */
[----:B-1----:R-:W-:Y:S01]  /*1070*/  @P0 IMAD.WIDE R14, R5, 0x4, R14 ;  /* 0x00000004050e0825 */ /* 0x002fe200078e020e */
[----:B------:R-:W5:Y:S03]  /*1080*/  @P0 LDG.E.CONSTANT R2, desc[UR8][R18.64] ;  /* 0x0000000812020981 */ /* 0x000f66000c1e9900 */
[----:B------:R-:W-:Y:S01]  /*1090*/  @P0 IMAD.WIDE R16, R0, 0x4, R18 ;  /* 0x0000000400100825 */ /* 0x000fe200078e0212 */
[----:B------:R-:W5:Y:S03]  /*10a0*/  @P0 LDG.E.CONSTANT R5, desc[UR8][R24.64] ;  /* 0x0000000818050981 */ /* 0x000f66000c1e9900 */
[----:B------:R-:W-:Y:S02]  /*10b0*/  @!P1 IMAD R21, R4, R0, R3 ;  /* 0x0000000004159224 */ /* 0x000fe400078e0203 */
[----:B------:R-:W-:Y:S01]  /*10c0*/  @P0 IMAD.WIDE R22, R0, 0x4, R14 ;  /* 0x0000000400160825 */ /* 0x000fe200078e020e */
[----:B------:R-:W3:Y:S04]  /*10d0*/  @P0 LDG.E.CONSTANT R16, desc[UR8][R16.64] ;  /* 0x0000000810100981 */ /* 0x000ee8000c1e9900 */
[----:B------:R-:W3:Y:S01]  /*10e0*/  @P0 LDG.E.CONSTANT R14, desc[UR8][R14.64] ;  /* 0x000000080e0e0981 */ /* 0x000ee2000c1e9900 */
[----:B------:R-:W-:-:S03]  /*10f0*/  @!P1 IMAD.WIDE R12, R4, 0x4, R12 ;  /* 0x00000004040c9825 */ /* 0x000fc600078e020c */
[----:B------:R-:W3:Y:S01]  /*1100*/  @P0 LDG.E.CONSTANT R22, desc[UR8][R22.64] ;  /* 0x0000000816160981 */ /* 0x000ee2000c1e9900 */
[----:B--2---:R-:W-:-:S03]  /*1110*/  @!P1 IMAD.WIDE R6, R21, 0x4, R6 ;  /* 0x0000000415069825 */ /* 0x004fc600078e0206 */
[----:B------:R-:W2:Y:S01]  /*1120*/  @!P1 LDG.E.CONSTANT R13, desc[UR8][R12.64] ;  /* 0x000000080c0d9981 */ /* 0x000ea2000c1e9900 */
[----:B----4-:R-:W-:-:S03]  /*1130*/  @!P1 IMAD.WIDE R10, R21, 0x4, R10 ;  /* 0x00000004150a9825 */ /* 0x010fc600078e020a */
[----:B------:R-:W2:Y:S04]  /*1140*/  @!P1 LDG.E.CONSTANT R6, desc[UR8][R6.64] ;  /* 0x0000000806069981 */ /* 0x000ea8000c1e9900 */
[----:B------:R-:W4:Y:S01]  /*1150*/  @!P1 LDG.E.CONSTANT R10, desc[UR8][R10.64] ;  /* 0x000000080a0a9981 */ /* 0x000f22000c1e9900 */
[----:B-----5:R-:W-:-:S04]  /*1160*/  @P0 FFMA R19, R5, R2, R8 ;  /* 0x0000000205130223 */ /* 0x020fc80000000008 */
[----:B---3--:R-:W-:Y:S01]  /*1170*/  @P0 FFMA R8, R20, R16, R19 ;  /* 0x0000001014080223 */ /* 0x008fe20000000013 */
[----:B------:R-:W-:-:S04]  /*1180*/  @P0 FFMA R5, R5, R14, R9 ;  /* 0x0000000e05050223 */ /* 0x000fc80000000009 */
[----:B------:R-:W-:Y:S01]  /*1190*/  @P0 FFMA R9, R20, R22, R5 ;  /* 0x0000001614090223 */ /* 0x000fe20000000005 */
[----:B--2---:R-:W-:-:S03]  /*11a0*/  @!P1 FFMA R8, R13, R6, R8 ;  /* 0x000000060d089223 */ /* 0x004fc60000000008 */
[----:B----4-:R-:W-:-:S07]  /*11b0*/  @!P1 FFMA R9, R13, R10, R9 ;  /* 0x0000000a0d099223 */ /* 0x010fce0000000009 */
.L_x_96:
        /* <DEDUP_REMOVED lines=20> */
[----:B------:R-:W-:Y:S05]  /*1300*/  CALL.REL.NOINC `($__internal_3_$__cuda_sm3x_div_rn_noftz_f32_slowpath) ;  /* 0x0000000000207944 */ /* 0x000fea0003c00000 */
.L_x_101:
[----:B------:R-:W-:Y:S05]  /*1310*/  BSYNC.RECONVERGENT B0 ;  /* 0x0000000000007941 */ /* 0x000fea0003800200 */
.L_x_100:
[----:B------:R-:W0:Y:S01]  /*1320*/  LDC R2, c[0x0][0x3a8] ;  /* 0x0000ea00ff027b82 */ /* 0x000e220000000800 */
[----:B------:R-:W-:-:S07]  /*1330*/  FMUL R9, R0, R9 ;  /* 0x0000000900097220 */ /* 0x000fce0000400000 */
[----:B------:R-:W1:Y:S01]  /*1340*/  LDC.64 R4, c[0x0][0x380] ;  /* 0x0000e000ff047b82 */ /* 0x000e620000000a00 */
[----:B0-----:R-:W-:-:S04]  /*1350*/  IMAD R3, R2, UR6, R3 ;  /* 0x0000000602037c24 */ /* 0x001fc8000f8e0203 */
[----:B-1----:R-:W-:-:S05]  /*1360*/  IMAD.WIDE.U32 R2, R3, 0x4, R4 ;  /* 0x0000000403027825 */ /* 0x002fca00078e0004 */
[----:B------:R-:W-:Y:S01]  /*1370*/  STG.E desc[UR8][R2.64], R9 ;  /* 0x0000000902007986 */ /* 0x000fe2000c101908 */
[----:B------:R-:W-:Y:S05]  /*1380*/  EXIT ;  /* 0x000000000000794d */ /* 0x000fea0003800000 */
        .weak           $__internal_3_$__cuda_sm3x_div_rn_noftz_f32_slowpath
        .type           $__internal_3_$__cuda_sm3x_div_rn_noftz_f32_slowpath,@function
        .size           $__internal_3_$__cuda_sm3x_div_rn_noftz_f32_slowpath,(.L_x_117 - $__internal_3_$__cuda_sm3x_div_rn_noftz_f32_slowpath)
$__internal_3_$__cuda_sm3x_div_rn_noftz_f32_slowpath:
        /* <DEDUP_REMOVED lines=19> */
[----:B------:R-:W-:Y:S02]  /*14c0*/  FSETP.NEU.FTZ.AND P2, PT, |R8|, +INF , PT ;  /* 0x7f8000000800780b */ /* 0x000fe40003f5d200 */
        /* <DEDUP_REMOVED lines=16> */
.L_x_103:
[----:B------:R-:W-:Y:S01]  /*15d0*/  LEA R0, R12, 0xc0800000, 0x17 ;  /* 0xc08000000c007811 */ /* 0x000fe200078eb8ff */
[----:B------:R-:W-:Y:S03]  /*15e0*/  BSSY.RECONVERGENT B2, `(.L_x_108) ;  /* 0x0000036000027945 */ /* 0x000fe60003800200 */
[----:B------:R-:W-:Y:S02]  /*15f0*/  IADD3 R6, PT, PT, -R0, R5, RZ ;  /* 0x0000000500067210 */ /* 0x000fe40007ffe1ff */
[----:B------:R-:W-:Y:S02]  /*1600*/  IADD3 R5, PT, PT, R10, -0x7f, RZ ;  /* 0xffffff810a057810 */ /* 0x000fe40007ffe0ff */
[----:B------:R-:W0:Y:S01]  /*1610*/  MUFU.RCP R7, R6 ;  /* 0x0000000600077308 */ /* 0x000e220000001000 */
[----:B------:R-:W-:Y:S02]  /*1620*/  FADD.FTZ R11, -R6, -RZ ;  /* 0x800000ff060b7221 */ /* 0x000fe40000010100 */
[----:B------:R-:W-:-:S02]  /*1630*/  IMAD R0, R5, -0x800000, R8 ;  /* 0xff80000005007824 */ /* 0x000fc400078e0208 */
[----:B0-----:R-:W-:-:S04]  /*1640*/  FFMA R10, R7, R11, 1 ;  /* 0x3f800000070a7423 */ /* 0x001fc8000000000b */
[----:B------:R-:W-:-:S04]  /*1650*/  FFMA R10, R7, R10, R7 ;  /* 0x0000000a070a7223 */ /* 0x000fc80000000007 */
[----:B------:R-:W-:-:S04]  /*1660*/  FFMA R7, R0, R10, RZ ;  /* 0x0000000a00077223 */ /* 0x000fc800000000ff */
[----:B------:R-:W-:-:S04]  /*1670*/  FFMA R8, R11, R7, R0 ;  /* 0x000000070b087223 */ /* 0x000fc80000000000 */
[----:B------:R-:W-:Y:S01]  /*1680*/  FFMA R13, R10, R8, R7 ;  /* 0x000000080a0d7223 */ /* 0x000fe20000000007 */
[----:B------:R-:W-:-:S03]  /*1690*/  IADD3 R7, PT, PT, R5, 0x7f, -R12 ;  /* 0x0000007f05077810 */ /* 0x000fc60007ffe80c */
[----:B------:R-:W-:Y:S01]  /*16a0*/  FFMA R8, R11, R13, R0 ;  /* 0x0000000d0b087223 */ /* 0x000fe20000000000 */
[----:B------:R-:W-:-:S03]  /*16b0*/  IADD3 R7, PT, PT, R7, R4, RZ ;  /* 0x0000000407077210 */ /* 0x000fc60007ffe0ff */
        /* <DEDUP_REMOVED lines=15> */
[C---:B------:R-:W-:Y:S01]  /*17b0*/  IADD3 R7, PT, PT, R11.reuse, 0x20, RZ ;  /* 0x000000200b077810 */ /* 0x040fe20007ffe0ff */
[-CC-:B------:R-:W-:Y:S01]  /*17c0*/  FFMA.RM R5, R10, R8.reuse, R13.reuse ;  /* 0x000000080a057223 */ /* 0x180fe2000000400d */
[C---:B------:R-:W-:Y:S02]  /*17d0*/  ISETP.NE.AND P2, PT, R11.reuse, RZ, PT ;  /* 0x000000ff0b00720c */ /* 0x040fe40003f45270 */
[----:B------:R-:W-:Y:S01]  /*17e0*/  LOP3.LUT R6, R4, 0x7fffff, RZ, 0xc0, !PT ;  /* 0x007fffff04067812 */ /* 0x000fe200078ec0ff */
[----:B------:R-:W-:Y:S01]  /*17f0*/  FFMA.RP R4, R10, R8, R13 ;  /* 0x000000080a047223 */ /* 0x000fe2000000800d */
[C---:B------:R-:W-:Y:S02]  /*1800*/  ISETP.NE.AND P1, PT, R11.reuse, RZ, PT ;  /* 0x000000ff0b00720c */ /* 0x040fe40003f25270 */
        /* <DEDUP_REMOVED lines=15> */
.L_x_110:
[----:B------:R-:W-:-:S04]  /*1900*/  LOP3.LUT R0, R0, 0x80000000, RZ, 0xc0, !PT ;  /* 0x8000000000007812 */ /* 0x000fc800078ec0ff */
[----:B------:R-:W-:Y:S01]  /*1910*/  LOP3.LUT R0, R0, 0x7f800000, RZ, 0xfc, !PT ;  /* 0x7f80000000007812 */ /* 0x000fe200078efcff */
[----:B------:R-:W-:Y:S06]  /*1920*/  BRA `(.L_x_111) ;  /* 0x0000000000047947 */ /* 0x000fec0003800000 */
.L_x_109:
[----:B------:R-:W-:-:S07]  /*1930*/  LEA R0, R7, R0, 0x17 ;  /* 0x0000000007007211 */ /* 0x000fce00078eb8ff */
.L_x_111:
[----:B------:R-:W-:Y:S05]  /*1940*/  BSYNC.RECONVERGENT B2 ;  /* 0x0000000000027941 */ /* 0x000fea0003800200 */
.L_x_108:
[----:B------:R-:W-:Y:S05]  /*1950*/  BRA `(.L_x_112) ;  /* 0x0000000000207947 */ /* 0x000fea0003800000 */
.L_x_107:
[----:B------:R-:W-:-:S04]  /*1960*/  LOP3.LUT R0, R5, 0x80000000, R8, 0x48, !PT ;  /* 0x8000000005007812 */ /* 0x000fc800078e4808 */
[----:B------:R-:W-:Y:S01]  /*1970*/  LOP3.LUT R0, R0, 0x7f800000, RZ, 0xfc, !PT ;  /* 0x7f80000000007812 */ /* 0x000fe200078efcff */
[----:B------:R-:W-:Y:S06]  /*1980*/  BRA `(.L_x_112) ;  /* 0x0000000000147947 */ /* 0x000fec0003800000 */
.L_x_106:
[----:B------:R-:W-:Y:S01]  /*1990*/  LOP3.LUT R0, R5, 0x80000000, R8, 0x48, !PT ;  /* 0x8000000005007812 */ /* 0x000fe200078e4808 */
[----:B------:R-:W-:Y:S06]  /*19a0*/  BRA `(.L_x_112) ;  /* 0x00000000000c7947 */ /* 0x000fec0003800000 */
.L_x_105:
[----:B------:R-:W0:Y:S01]  /*19b0*/  MUFU.RSQ R0, -QNAN ;  /* 0xffc0000000007908 */ /* 0x000e220000001400 */
[----:B------:R-:W-:Y:S05]  /*19c0*/  BRA `(.L_x_112) ;  /* 0x0000000000047947 */ /* 0x000fea0003800000 */
.L_x_104:
[----:B------:R-:W-:-:S07]  /*19d0*/  FADD.FTZ R0, R8, R0 ;  /* 0x0000000008007221 */ /* 0x000fce0000010000 */
.L_x_112:
[----:B------:R-:W-:Y:S05]  /*19e0*/  BSYNC.RECONVERGENT B1 ;  /* 0x0000000000017941 */ /* 0x000fea0003800200 */
.L_x_102:
[----:B------:R-:W-:Y:S01]  /*19f0*/  HFMA2 R5, -RZ, RZ, 0, 0 ;  /* 0x00000000ff057431 */ /* 0x000fe200000001ff */
[----:B------:R-:W-:-:S04]  /*1a00*/  MOV R4, R2 ;  /* 0x0000000200047202 */ /* 0x000fc80000000f00 */
[----:B0-----:R-:W-:Y:S05]  /*1a10*/  RET.REL.NODEC R4 `(_Z23swiglu_fused_kernel_f32PfPKfS1_S1_iii) ;  /* 0xffffffe404787950 */ /* 0x001fea0003c3ffff */
.L_x_113:
        /* <DEDUP_REMOVED lines=14> */
.L_x_117:


//--------------------- .nv.shared._Z18swiglu_int8_kernelPfPKfPKaS3_S1_S1_iii --------------------------
	.section	.nv.shared._Z18swiglu_int8_kernelPfPKfPKaS3_S1_S1_iii,"aw",@nobits
	.sectionflags	@""
	.align	16
	.zero		1024


//--------------------- .nv.shared.reserved.0     --------------------------
	.section	.nv.shared.reserved.0,"aw",@nobits
	.weak		__nv_reservedSMEM_offset_0_alias
	.size		__nv_reservedSMEM_offset_0_alias, 0, 64
	.other		__nv_reservedSMEM_offset_0_alias,@"STO_CUDA_RESERVED_SHARED STV_DEFAULT"
__nv_reservedSMEM_offset_0_alias:
	.zero		0
	.zero		64


//--------------------- .nv.shared._Z26ffn_fused_small_kernel_f32PfPKfS1_S1_S1_iii --------------------------
	.section	.nv.shared._Z26ffn_fused_small_kernel_f32PfPKfS1_S1_S1_iii,"aw",@nobits
	.sectionflags	@""
	.align	16
	.zero		1024


//--------------------- .nv.shared._Z23swiglu_tiled_kernel_f32PfPKfS1_S1_iii --------------------------
	.section	.nv.shared._Z23swiglu_tiled_kernel_f32PfPKfS1_S1_iii,"aw",@nobits
	.sectionflags	@""
	.align	16
.nv.shared._Z23swiglu_tiled_kernel_f32PfPKfS1_S1_iii:
	.zero		1152


//--------------------- .nv.shared._Z20down_proj_kernel_f32PfPKfS1_iii --------------------------
	.section	.nv.shared._Z20down_proj_kernel_f32PfPKfS1_iii,"aw",@nobits
	.sectionflags	@""
	.align	16
	.zero		1024


//--------------------- .nv.shared._Z23swiglu_fused_kernel_f32PfPKfS1_S1_iii --------------------------
	.section	.nv.shared._Z23swiglu_fused_kernel_f32PfPKfS1_S1_iii,"aw",@nobits
	.sectionflags	@""
	.align	16
	.zero		1024


//--------------------- .nv.constant0._Z18swiglu_int8_kernelPfPKfPKaS3_S1_S1_iii --------------------------
	.section	.nv.constant0._Z18swiglu_int8_kernelPfPKfPKaS3_S1_S1_iii,"a",@progbits
	.sectionflags	@""
	.align	4
.nv.constant0._Z18swiglu_int8_kernelPfPKfPKaS3_S1_S1_iii:
	.zero		956


//--------------------- .nv.constant0._Z26ffn_fused_small_kernel_f32PfPKfS1_S1_S1_iii --------------------------
	.section	.nv.constant0._Z26ffn_fused_small_kernel_f32PfPKfS1_S1_S1_iii,"a",@progbits
	.sectionflags	@""
	.align	4
.nv.constant0._Z26ffn_fused_small_kernel_f32PfPKfS1_S1_S1_iii:
	.zero		948


//--------------------- .nv.constant0._Z23swiglu_tiled_kernel_f32PfPKfS1_S1_iii --------------------------
	.section	.nv.constant0._Z23swiglu_tiled_kernel_f32PfPKfS1_S1_iii,"a",@progbits
	.sectionflags	@""
	.align	4
.nv.constant0._Z23swiglu_tiled_kernel_f32PfPKfS1_S1_iii:
	.zero		940


//--------------------- .nv.constant0._Z20down_proj_kernel_f32PfPKfS1_iii --------------------------
	.section	.nv.constant0._Z20down_proj_kernel_f32PfPKfS1_iii,"a",@progbits
	.sectionflags	@""
	.align	4
.nv.constant0._Z20down_proj_kernel_f32PfPKfS1_iii:
	.zero		932


//--------------------- .nv.constant0._Z23swiglu_fused_kernel_f32PfPKfS1_S1_iii --------------------------
	.section	.nv.constant0._Z23swiglu_fused_kernel_f32PfPKfS1_S1_iii,"a",@progbits
	.sectionflags	@""
	.align	4
.nv.constant0._Z23swiglu_fused_kernel_f32PfPKfS1_S1_iii:
	.zero		940


//--------------------- SYMBOLS --------------------------

	.type		.nv.reservedSmem.offset0,@object
	.size		.nv.reservedSmem.offset0,0x4
	.type		.nv.reservedSmem.cap,@object
	.size		.nv.reservedSmem.cap,0x4
